//
// Generated by NVIDIA NVVM Compiler
//
// Compiler Build ID: CL-36424714
// Cuda compilation tools, release 13.0, V13.0.88
// Based on NVVM 20.0.0
//

.version 9.0
.target sm_100
.address_size 64

	// .globl	main_kernel0
// _ZZ12main_kernel0E8A_shared has been demoted
// _ZZ12main_kernel0E8B_shared has been demoted

.visible .entry main_kernel0(
	.param .u64 .ptr .align 1 main_kernel0_param_0,
	.param .u64 .ptr .align 1 main_kernel0_param_1,
	.param .u64 .ptr .align 1 main_kernel0_param_2
)
.maxntid 64
{
	.reg .pred 	%p<17>;
	.reg .b32 	%r<185>;
	.reg .b32 	%f<2250>;
	.reg .b64 	%rd<70>;
	// demoted variable
	.shared .align 4 .b8 _ZZ12main_kernel0E8A_shared[6144];
	// demoted variable
	.shared .align 4 .b8 _ZZ12main_kernel0E8B_shared[12288];
	ld.param.u64 	%rd1, [main_kernel0_param_0];
	ld.param.u64 	%rd2, [main_kernel0_param_1];
	mov.u32 	%r39, %tid.x;
	mov.u32 	%r40, %ctaid.x;
	shl.b32 	%r41, %r40, 13;
	and.b32  	%r42, %r41, 2147352576;
	shl.b32 	%r43, %r39, 10;
	and.b32  	%r44, %r43, 63488;
	shl.b32 	%r45, %r39, 2;
	and.b32  	%r46, %r45, 4;
	or.b32  	%r47, %r44, %r42;
	or.b32  	%r48, %r47, %r46;
	mul.wide.u32 	%rd28, %r45, 4;
	mov.u32 	%r49, _ZZ12main_kernel0E8A_shared;
	cvt.u64.u32 	%rd29, %r49;
	cvta.shared.u64 	%rd30, %rd29;
	add.s64 	%rd4, %rd30, %rd28;
	// begin inline asm
	{ .reg .u64 addr; cvta.to.shared.u64 addr, %rd4; cvt.u32.u64 %r14, addr; }

	// end inline asm
	mul.wide.u32 	%rd31, %r48, 4;
	add.s64 	%rd5, %rd1, %rd31;
	// begin inline asm
	cp.async.cg.shared.global [%r14], [%rd5], 16;
	// end inline asm
	add.s64 	%rd6, %rd4, 1024;
	// begin inline asm
	{ .reg .u64 addr; cvta.to.shared.u64 addr, %rd6; cvt.u32.u64 %r16, addr; }

	// end inline asm
	add.s64 	%rd7, %rd5, 262144;
	// begin inline asm
	cp.async.cg.shared.global [%r16], [%rd7], 16;
	// end inline asm
	shl.b32 	%r50, %r39, 6;
	and.b32  	%r51, %r50, 2048;
	shl.b32 	%r52, %r40, 7;
	and.b32  	%r53, %r52, 1920;
	and.b32  	%r54, %r45, 124;
	or.b32  	%r55, %r53, %r51;
	or.b32  	%r56, %r55, %r54;
	mov.u32 	%r57, _ZZ12main_kernel0E8B_shared;
	cvt.u64.u32 	%rd32, %r57;
	cvta.shared.u64 	%rd33, %rd32;
	add.s64 	%rd8, %rd33, %rd28;
	// begin inline asm
	{ .reg .u64 addr; cvta.to.shared.u64 addr, %rd8; cvt.u32.u64 %r18, addr; }

	// end inline asm
	mul.wide.u32 	%rd34, %r56, 4;
	add.s64 	%rd9, %rd2, %rd34;
	// begin inline asm
	cp.async.cg.shared.global [%r18], [%rd9], 16;
	// end inline asm
	add.s64 	%rd10, %rd8, 1024;
	// begin inline asm
	{ .reg .u64 addr; cvta.to.shared.u64 addr, %rd10; cvt.u32.u64 %r20, addr; }

	// end inline asm
	add.s64 	%rd11, %rd9, 16384;
	// begin inline asm
	cp.async.cg.shared.global [%r20], [%rd11], 16;
	// end inline asm
	add.s64 	%rd12, %rd8, 2048;
	// begin inline asm
	{ .reg .u64 addr; cvta.to.shared.u64 addr, %rd12; cvt.u32.u64 %r22, addr; }

	// end inline asm
	add.s64 	%rd13, %rd9, 32768;
	// begin inline asm
	cp.async.cg.shared.global [%r22], [%rd13], 16;
	// end inline asm
	add.s64 	%rd14, %rd8, 3072;
	// begin inline asm
	{ .reg .u64 addr; cvta.to.shared.u64 addr, %rd14; cvt.u32.u64 %r24, addr; }

	// end inline asm
	add.s64 	%rd15, %rd9, 49152;
	// begin inline asm
	cp.async.cg.shared.global [%r24], [%rd15], 16;
	// end inline asm
	// begin inline asm
	cp.async.commit_group;
	// end inline asm
	add.s64 	%rd16, %rd4, 2048;
	// begin inline asm
	{ .reg .u64 addr; cvta.to.shared.u64 addr, %rd16; cvt.u32.u64 %r26, addr; }

	// end inline asm
	add.s64 	%rd17, %rd5, 32;
	// begin inline asm
	cp.async.cg.shared.global [%r26], [%rd17], 16;
	// end inline asm
	add.s64 	%rd18, %rd4, 3072;
	// begin inline asm
	{ .reg .u64 addr; cvta.to.shared.u64 addr, %rd18; cvt.u32.u64 %r28, addr; }

	// end inline asm
	add.s64 	%rd19, %rd5, 262176;
	// begin inline asm
	cp.async.cg.shared.global [%r28], [%rd19], 16;
	// end inline asm
	add.s64 	%rd20, %rd8, 4096;
	// begin inline asm
	{ .reg .u64 addr; cvta.to.shared.u64 addr, %rd20; cvt.u32.u64 %r30, addr; }

	// end inline asm
	add.s64 	%rd21, %rd9, 65536;
	// begin inline asm
	cp.async.cg.shared.global [%r30], [%rd21], 16;
	// end inline asm
	add.s64 	%rd22, %rd8, 5120;
	// begin inline asm
	{ .reg .u64 addr; cvta.to.shared.u64 addr, %rd22; cvt.u32.u64 %r32, addr; }

	// end inline asm
	add.s64 	%rd23, %rd9, 81920;
	// begin inline asm
	cp.async.cg.shared.global [%r32], [%rd23], 16;
	// end inline asm
	add.s64 	%rd24, %rd8, 6144;
	// begin inline asm
	{ .reg .u64 addr; cvta.to.shared.u64 addr, %rd24; cvt.u32.u64 %r34, addr; }

	// end inline asm
	add.s64 	%rd25, %rd9, 98304;
	// begin inline asm
	cp.async.cg.shared.global [%r34], [%rd25], 16;
	// end inline asm
	add.s64 	%rd26, %rd8, 7168;
	// begin inline asm
	{ .reg .u64 addr; cvta.to.shared.u64 addr, %rd26; cvt.u32.u64 %r36, addr; }

	// end inline asm
	add.s64 	%rd27, %rd9, 114688;
	// begin inline asm
	cp.async.cg.shared.global [%r36], [%rd27], 16;
	// end inline asm
	// begin inline asm
	cp.async.commit_group;
	// end inline asm
	mov.b32 	%r178, 0;
	mov.f32 	%f1610, 0f00000000;
	shl.b32 	%r104, %r39, 3;
	and.b32  	%r105, %r104, 384;
	and.b32  	%r107, %r45, 60;
	mov.f32 	%f1611, %f1610;
	mov.f32 	%f1612, %f1610;
	mov.f32 	%f1613, %f1610;
	mov.f32 	%f1614, %f1610;
	mov.f32 	%f1615, %f1610;
	mov.f32 	%f1616, %f1610;
	mov.f32 	%f1617, %f1610;
	mov.f32 	%f1618, %f1610;
	mov.f32 	%f1619, %f1610;
	mov.f32 	%f1620, %f1610;
	mov.f32 	%f1621, %f1610;
	mov.f32 	%f1622, %f1610;
	mov.f32 	%f1623, %f1610;
	mov.f32 	%f1624, %f1610;
	mov.f32 	%f1625, %f1610;
	mov.f32 	%f1626, %f1610;
	mov.f32 	%f1627, %f1610;
	mov.f32 	%f1628, %f1610;
	mov.f32 	%f1629, %f1610;
	mov.f32 	%f1630, %f1610;
	mov.f32 	%f1631, %f1610;
	mov.f32 	%f1632, %f1610;
	mov.f32 	%f1633, %f1610;
	mov.f32 	%f1634, %f1610;
	mov.f32 	%f1635, %f1610;
	mov.f32 	%f1636, %f1610;
	mov.f32 	%f1637, %f1610;
	mov.f32 	%f1638, %f1610;
	mov.f32 	%f1639, %f1610;
	mov.f32 	%f1640, %f1610;
	mov.f32 	%f1641, %f1610;
	mov.f32 	%f1642, %f1610;
	mov.f32 	%f1643, %f1610;
	mov.f32 	%f1644, %f1610;
	mov.f32 	%f1645, %f1610;
	mov.f32 	%f1646, %f1610;
	mov.f32 	%f1647, %f1610;
	mov.f32 	%f1648, %f1610;
	mov.f32 	%f1649, %f1610;
	mov.f32 	%f1650, %f1610;
	mov.f32 	%f1651, %f1610;
	mov.f32 	%f1652, %f1610;
	mov.f32 	%f1653, %f1610;
	mov.f32 	%f1654, %f1610;
	mov.f32 	%f1655, %f1610;
	mov.f32 	%f1656, %f1610;
	mov.f32 	%f1657, %f1610;
	mov.f32 	%f1658, %f1610;
	mov.f32 	%f1659, %f1610;
	mov.f32 	%f1660, %f1610;
	mov.f32 	%f1661, %f1610;
	mov.f32 	%f1662, %f1610;
	mov.f32 	%f1663, %f1610;
	mov.f32 	%f1664, %f1610;
	mov.f32 	%f1665, %f1610;
	mov.f32 	%f1666, %f1610;
	mov.f32 	%f1667, %f1610;
	mov.f32 	%f1668, %f1610;
	mov.f32 	%f1669, %f1610;
	mov.f32 	%f1670, %f1610;
	mov.f32 	%f1671, %f1610;
	mov.f32 	%f1672, %f1610;
	mov.f32 	%f1673, %f1610;
	mov.f32 	%f1674, %f1610;
	mov.f32 	%f1675, %f1610;
	mov.f32 	%f1676, %f1610;
	mov.f32 	%f1677, %f1610;
	mov.f32 	%f1678, %f1610;
	mov.f32 	%f1679, %f1610;
	mov.f32 	%f1680, %f1610;
	mov.f32 	%f1681, %f1610;
	mov.f32 	%f1682, %f1610;
	mov.f32 	%f1683, %f1610;
	mov.f32 	%f1684, %f1610;
	mov.f32 	%f1685, %f1610;
	mov.f32 	%f1686, %f1610;
	mov.f32 	%f1687, %f1610;
	mov.f32 	%f1688, %f1610;
	mov.f32 	%f1689, %f1610;
	mov.f32 	%f1690, %f1610;
	mov.f32 	%f1691, %f1610;
	mov.f32 	%f1692, %f1610;
	mov.f32 	%f1693, %f1610;
	mov.f32 	%f1694, %f1610;
	mov.f32 	%f1695, %f1610;
	mov.f32 	%f1696, %f1610;
	mov.f32 	%f1697, %f1610;
	mov.f32 	%f1698, %f1610;
	mov.f32 	%f1699, %f1610;
	mov.f32 	%f1700, %f1610;
	mov.f32 	%f1701, %f1610;
	mov.f32 	%f1702, %f1610;
	mov.f32 	%f1703, %f1610;
	mov.f32 	%f1704, %f1610;
	mov.f32 	%f1705, %f1610;
	mov.f32 	%f1706, %f1610;
	mov.f32 	%f1707, %f1610;
	mov.f32 	%f1708, %f1610;
	mov.f32 	%f1709, %f1610;
	mov.f32 	%f1710, %f1610;
	mov.f32 	%f1711, %f1610;
	mov.f32 	%f1712, %f1610;
	mov.f32 	%f1713, %f1610;
	mov.f32 	%f1714, %f1610;
	mov.f32 	%f1715, %f1610;
	mov.f32 	%f1716, %f1610;
	mov.f32 	%f1717, %f1610;
	mov.f32 	%f1718, %f1610;
	mov.f32 	%f1719, %f1610;
	mov.f32 	%f1720, %f1610;
	mov.f32 	%f1721, %f1610;
	mov.f32 	%f1722, %f1610;
	mov.f32 	%f1723, %f1610;
	mov.f32 	%f1724, %f1610;
	mov.f32 	%f1725, %f1610;
	mov.f32 	%f1726, %f1610;
	mov.f32 	%f1727, %f1610;
	mov.f32 	%f1728, %f1610;
	mov.f32 	%f1729, %f1610;
	mov.f32 	%f1730, %f1610;
	mov.f32 	%f1731, %f1610;
	mov.f32 	%f1732, %f1610;
	mov.f32 	%f1733, %f1610;
	mov.f32 	%f1734, %f1610;
	mov.f32 	%f1735, %f1610;
	mov.f32 	%f1736, %f1610;
	mov.f32 	%f1737, %f1610;
$L__BB0_1:
	ld.param.u64 	%rd68, [main_kernel0_param_1];
	ld.param.u64 	%rd67, [main_kernel0_param_0];
	bar.sync 	0;
	add.s32 	%r71, %r178, 2;
	mul.hi.u32 	%r72, %r71, -1431655765;
	shr.u32 	%r73, %r72, 1;
	mul.lo.s32 	%r74, %r73, 3;
	sub.s32 	%r75, %r71, %r74;
	shl.b32 	%r76, %r75, 9;
	shl.b32 	%r77, %r178, 3;
	mul.wide.u32 	%rd47, %r45, 4;
	cvt.u64.u32 	%rd48, %r49;
	cvta.shared.u64 	%rd49, %rd48;
	add.s64 	%rd50, %rd49, %rd47;
	mul.wide.u32 	%rd51, %r76, 4;
	add.s64 	%rd35, %rd50, %rd51;
	// begin inline asm
	{ .reg .u64 addr; cvta.to.shared.u64 addr, %rd35; cvt.u32.u64 %r58, addr; }

	// end inline asm
	mul.wide.u32 	%rd52, %r77, 4;
	mul.wide.u32 	%rd53, %r48, 4;
	add.s64 	%rd54, %rd67, %rd53;
	add.s64 	%rd55, %rd54, %rd52;
	add.s64 	%rd36, %rd55, 64;
	// begin inline asm
	cp.async.cg.shared.global [%r58], [%rd36], 16;
	// end inline asm
	add.s64 	%rd37, %rd35, 1024;
	// begin inline asm
	{ .reg .u64 addr; cvta.to.shared.u64 addr, %rd37; cvt.u32.u64 %r60, addr; }

	// end inline asm
	add.s64 	%rd38, %rd55, 262208;
	// begin inline asm
	cp.async.cg.shared.global [%r60], [%rd38], 16;
	// end inline asm
	shl.b32 	%r89, %r75, 10;
	shl.b32 	%r90, %r178, 14;
	cvt.u64.u32 	%rd56, %r57;
	cvta.shared.u64 	%rd57, %rd56;
	add.s64 	%rd58, %rd57, %rd47;
	mul.wide.u32 	%rd59, %r89, 4;
	add.s64 	%rd39, %rd58, %rd59;
	// begin inline asm
	{ .reg .u64 addr; cvta.to.shared.u64 addr, %rd39; cvt.u32.u64 %r62, addr; }

	// end inline asm
	mul.wide.u32 	%rd60, %r90, 4;
	mul.wide.u32 	%rd61, %r56, 4;
	add.s64 	%rd62, %rd68, %rd61;
	add.s64 	%rd63, %rd62, %rd60;
	add.s64 	%rd40, %rd63, 131072;
	// begin inline asm
	cp.async.cg.shared.global [%r62], [%rd40], 16;
	// end inline asm
	add.s64 	%rd41, %rd39, 1024;
	// begin inline asm
	{ .reg .u64 addr; cvta.to.shared.u64 addr, %rd41; cvt.u32.u64 %r64, addr; }

	// end inline asm
	add.s64 	%rd42, %rd63, 147456;
	// begin inline asm
	cp.async.cg.shared.global [%r64], [%rd42], 16;
	// end inline asm
	add.s64 	%rd43, %rd39, 2048;
	// begin inline asm
	{ .reg .u64 addr; cvta.to.shared.u64 addr, %rd43; cvt.u32.u64 %r66, addr; }

	// end inline asm
	add.s64 	%rd44, %rd63, 163840;
	// begin inline asm
	cp.async.cg.shared.global [%r66], [%rd44], 16;
	// end inline asm
	add.s64 	%rd45, %rd39, 3072;
	// begin inline asm
	{ .reg .u64 addr; cvta.to.shared.u64 addr, %rd45; cvt.u32.u64 %r68, addr; }

	// end inline asm
	add.s64 	%rd46, %rd63, 180224;
	// begin inline asm
	cp.async.cg.shared.global [%r68], [%rd46], 16;
	// end inline asm
	// begin inline asm
	cp.async.commit_group;
	// end inline asm
	// begin inline asm
	cp.async.wait_group 2;
	// end inline asm
	bar.sync 	0;
	mul.hi.u32 	%r99, %r178, -1431655765;
	shr.u32 	%r100, %r99, 1;
	mul.lo.s32 	%r101, %r100, 3;
	sub.s32 	%r102, %r178, %r101;
	shl.b32 	%r103, %r102, 9;
	or.b32  	%r2, %r103, %r105;
	shl.b32 	%r106, %r102, 10;
	or.b32  	%r3, %r106, %r107;
	mov.b32 	%r179, 0;
$L__BB0_2:
	mov.b32 	%r180, 0;
	mov.pred 	%p14, -1;
$L__BB0_3:
	mov.pred 	%p1, %p14;
	shl.b32 	%r110, %r179, 1;
	add.s32 	%r111, %r2, %r110;
	add.s32 	%r112, %r111, %r180;
	shl.b32 	%r113, %r180, 7;
	shl.b32 	%r114, %r179, 8;
	add.s32 	%r115, %r3, %r114;
	add.s32 	%r116, %r115, %r113;
	shl.b32 	%r117, %r112, 2;
	mov.u32 	%r118, _ZZ12main_kernel0E8A_shared;
	add.s32 	%r119, %r118, %r117;
	ld.shared.f32 	%f1282, [%r119];
	shl.b32 	%r120, %r116, 2;
	mov.u32 	%r121, _ZZ12main_kernel0E8B_shared;
	add.s32 	%r122, %r121, %r120;
	ld.shared.f32 	%f1283, [%r122];
	fma.rn.f32 	%f1737, %f1282, %f1283, %f1737;
	ld.shared.f32 	%f1284, [%r122+256];
	fma.rn.f32 	%f1673, %f1282, %f1284, %f1673;
	ld.shared.f32 	%f1285, [%r122+4];
	fma.rn.f32 	%f1736, %f1282, %f1285, %f1736;
	ld.shared.f32 	%f1286, [%r122+260];
	fma.rn.f32 	%f1672, %f1282, %f1286, %f1672;
	ld.shared.f32 	%f1287, [%r122+8];
	fma.rn.f32 	%f1735, %f1282, %f1287, %f1735;
	ld.shared.f32 	%f1288, [%r122+264];
	fma.rn.f32 	%f1671, %f1282, %f1288, %f1671;
	ld.shared.f32 	%f1289, [%r122+12];
	fma.rn.f32 	%f1734, %f1282, %f1289, %f1734;
	ld.shared.f32 	%f1290, [%r122+268];
	fma.rn.f32 	%f1670, %f1282, %f1290, %f1670;
	ld.shared.f32 	%f1291, [%r119+32];
	fma.rn.f32 	%f1733, %f1291, %f1283, %f1733;
	fma.rn.f32 	%f1669, %f1291, %f1284, %f1669;
	fma.rn.f32 	%f1732, %f1291, %f1285, %f1732;
	fma.rn.f32 	%f1668, %f1291, %f1286, %f1668;
	fma.rn.f32 	%f1731, %f1291, %f1287, %f1731;
	fma.rn.f32 	%f1667, %f1291, %f1288, %f1667;
	fma.rn.f32 	%f1730, %f1291, %f1289, %f1730;
	fma.rn.f32 	%f1666, %f1291, %f1290, %f1666;
	ld.shared.f32 	%f1292, [%r119+64];
	fma.rn.f32 	%f1729, %f1292, %f1283, %f1729;
	fma.rn.f32 	%f1665, %f1292, %f1284, %f1665;
	fma.rn.f32 	%f1728, %f1292, %f1285, %f1728;
	fma.rn.f32 	%f1664, %f1292, %f1286, %f1664;
	fma.rn.f32 	%f1727, %f1292, %f1287, %f1727;
	fma.rn.f32 	%f1663, %f1292, %f1288, %f1663;
	fma.rn.f32 	%f1726, %f1292, %f1289, %f1726;
	fma.rn.f32 	%f1662, %f1292, %f1290, %f1662;
	ld.shared.f32 	%f1293, [%r119+96];
	fma.rn.f32 	%f1725, %f1293, %f1283, %f1725;
	fma.rn.f32 	%f1661, %f1293, %f1284, %f1661;
	fma.rn.f32 	%f1724, %f1293, %f1285, %f1724;
	fma.rn.f32 	%f1660, %f1293, %f1286, %f1660;
	fma.rn.f32 	%f1723, %f1293, %f1287, %f1723;
	fma.rn.f32 	%f1659, %f1293, %f1288, %f1659;
	fma.rn.f32 	%f1722, %f1293, %f1289, %f1722;
	fma.rn.f32 	%f1658, %f1293, %f1290, %f1658;
	ld.shared.f32 	%f1294, [%r119+128];
	fma.rn.f32 	%f1721, %f1294, %f1283, %f1721;
	fma.rn.f32 	%f1657, %f1294, %f1284, %f1657;
	fma.rn.f32 	%f1720, %f1294, %f1285, %f1720;
	fma.rn.f32 	%f1656, %f1294, %f1286, %f1656;
	fma.rn.f32 	%f1719, %f1294, %f1287, %f1719;
	fma.rn.f32 	%f1655, %f1294, %f1288, %f1655;
	fma.rn.f32 	%f1718, %f1294, %f1289, %f1718;
	fma.rn.f32 	%f1654, %f1294, %f1290, %f1654;
	ld.shared.f32 	%f1295, [%r119+160];
	fma.rn.f32 	%f1717, %f1295, %f1283, %f1717;
	fma.rn.f32 	%f1653, %f1295, %f1284, %f1653;
	fma.rn.f32 	%f1716, %f1295, %f1285, %f1716;
	fma.rn.f32 	%f1652, %f1295, %f1286, %f1652;
	fma.rn.f32 	%f1715, %f1295, %f1287, %f1715;
	fma.rn.f32 	%f1651, %f1295, %f1288, %f1651;
	fma.rn.f32 	%f1714, %f1295, %f1289, %f1714;
	fma.rn.f32 	%f1650, %f1295, %f1290, %f1650;
	ld.shared.f32 	%f1296, [%r119+192];
	fma.rn.f32 	%f1713, %f1296, %f1283, %f1713;
	fma.rn.f32 	%f1649, %f1296, %f1284, %f1649;
	fma.rn.f32 	%f1712, %f1296, %f1285, %f1712;
	fma.rn.f32 	%f1648, %f1296, %f1286, %f1648;
	fma.rn.f32 	%f1711, %f1296, %f1287, %f1711;
	fma.rn.f32 	%f1647, %f1296, %f1288, %f1647;
	fma.rn.f32 	%f1710, %f1296, %f1289, %f1710;
	fma.rn.f32 	%f1646, %f1296, %f1290, %f1646;
	ld.shared.f32 	%f1297, [%r119+224];
	fma.rn.f32 	%f1709, %f1297, %f1283, %f1709;
	fma.rn.f32 	%f1645, %f1297, %f1284, %f1645;
	fma.rn.f32 	%f1708, %f1297, %f1285, %f1708;
	fma.rn.f32 	%f1644, %f1297, %f1286, %f1644;
	fma.rn.f32 	%f1707, %f1297, %f1287, %f1707;
	fma.rn.f32 	%f1643, %f1297, %f1288, %f1643;
	fma.rn.f32 	%f1706, %f1297, %f1289, %f1706;
	fma.rn.f32 	%f1642, %f1297, %f1290, %f1642;
	ld.shared.f32 	%f1298, [%r119+256];
	fma.rn.f32 	%f1705, %f1298, %f1283, %f1705;
	fma.rn.f32 	%f1641, %f1298, %f1284, %f1641;
	fma.rn.f32 	%f1704, %f1298, %f1285, %f1704;
	fma.rn.f32 	%f1640, %f1298, %f1286, %f1640;
	fma.rn.f32 	%f1703, %f1298, %f1287, %f1703;
	fma.rn.f32 	%f1639, %f1298, %f1288, %f1639;
	fma.rn.f32 	%f1702, %f1298, %f1289, %f1702;
	fma.rn.f32 	%f1638, %f1298, %f1290, %f1638;
	ld.shared.f32 	%f1299, [%r119+288];
	fma.rn.f32 	%f1701, %f1299, %f1283, %f1701;
	fma.rn.f32 	%f1637, %f1299, %f1284, %f1637;
	fma.rn.f32 	%f1700, %f1299, %f1285, %f1700;
	fma.rn.f32 	%f1636, %f1299, %f1286, %f1636;
	fma.rn.f32 	%f1699, %f1299, %f1287, %f1699;
	fma.rn.f32 	%f1635, %f1299, %f1288, %f1635;
	fma.rn.f32 	%f1698, %f1299, %f1289, %f1698;
	fma.rn.f32 	%f1634, %f1299, %f1290, %f1634;
	ld.shared.f32 	%f1300, [%r119+320];
	fma.rn.f32 	%f1697, %f1300, %f1283, %f1697;
	fma.rn.f32 	%f1633, %f1300, %f1284, %f1633;
	fma.rn.f32 	%f1696, %f1300, %f1285, %f1696;
	fma.rn.f32 	%f1632, %f1300, %f1286, %f1632;
	fma.rn.f32 	%f1695, %f1300, %f1287, %f1695;
	fma.rn.f32 	%f1631, %f1300, %f1288, %f1631;
	fma.rn.f32 	%f1694, %f1300, %f1289, %f1694;
	fma.rn.f32 	%f1630, %f1300, %f1290, %f1630;
	ld.shared.f32 	%f1301, [%r119+352];
	fma.rn.f32 	%f1693, %f1301, %f1283, %f1693;
	fma.rn.f32 	%f1629, %f1301, %f1284, %f1629;
	fma.rn.f32 	%f1692, %f1301, %f1285, %f1692;
	fma.rn.f32 	%f1628, %f1301, %f1286, %f1628;
	fma.rn.f32 	%f1691, %f1301, %f1287, %f1691;
	fma.rn.f32 	%f1627, %f1301, %f1288, %f1627;
	fma.rn.f32 	%f1690, %f1301, %f1289, %f1690;
	fma.rn.f32 	%f1626, %f1301, %f1290, %f1626;
	ld.shared.f32 	%f1302, [%r119+384];
	fma.rn.f32 	%f1689, %f1302, %f1283, %f1689;
	fma.rn.f32 	%f1625, %f1302, %f1284, %f1625;
	fma.rn.f32 	%f1688, %f1302, %f1285, %f1688;
	fma.rn.f32 	%f1624, %f1302, %f1286, %f1624;
	fma.rn.f32 	%f1687, %f1302, %f1287, %f1687;
	fma.rn.f32 	%f1623, %f1302, %f1288, %f1623;
	fma.rn.f32 	%f1686, %f1302, %f1289, %f1686;
	fma.rn.f32 	%f1622, %f1302, %f1290, %f1622;
	ld.shared.f32 	%f1303, [%r119+416];
	fma.rn.f32 	%f1685, %f1303, %f1283, %f1685;
	fma.rn.f32 	%f1621, %f1303, %f1284, %f1621;
	fma.rn.f32 	%f1684, %f1303, %f1285, %f1684;
	fma.rn.f32 	%f1620, %f1303, %f1286, %f1620;
	fma.rn.f32 	%f1683, %f1303, %f1287, %f1683;
	fma.rn.f32 	%f1619, %f1303, %f1288, %f1619;
	fma.rn.f32 	%f1682, %f1303, %f1289, %f1682;
	fma.rn.f32 	%f1618, %f1303, %f1290, %f1618;
	ld.shared.f32 	%f1304, [%r119+448];
	fma.rn.f32 	%f1681, %f1304, %f1283, %f1681;
	fma.rn.f32 	%f1617, %f1304, %f1284, %f1617;
	fma.rn.f32 	%f1680, %f1304, %f1285, %f1680;
	fma.rn.f32 	%f1616, %f1304, %f1286, %f1616;
	fma.rn.f32 	%f1679, %f1304, %f1287, %f1679;
	fma.rn.f32 	%f1615, %f1304, %f1288, %f1615;
	fma.rn.f32 	%f1678, %f1304, %f1289, %f1678;
	fma.rn.f32 	%f1614, %f1304, %f1290, %f1614;
	ld.shared.f32 	%f1305, [%r119+480];
	fma.rn.f32 	%f1677, %f1305, %f1283, %f1677;
	fma.rn.f32 	%f1613, %f1305, %f1284, %f1613;
	fma.rn.f32 	%f1676, %f1305, %f1285, %f1676;
	fma.rn.f32 	%f1612, %f1305, %f1286, %f1612;
	fma.rn.f32 	%f1675, %f1305, %f1287, %f1675;
	fma.rn.f32 	%f1611, %f1305, %f1288, %f1611;
	fma.rn.f32 	%f1674, %f1305, %f1289, %f1674;
	fma.rn.f32 	%f1610, %f1305, %f1290, %f1610;
	mov.b32 	%r180, 1;
	mov.pred 	%p14, 0;
	@%p1 bra 	$L__BB0_3;
	add.s32 	%r179, %r179, 1;
	setp.ne.s32 	%p6, %r179, 4;
	@%p6 bra 	$L__BB0_2;
	add.s32 	%r178, %r178, 1;
	setp.ne.s32 	%p7, %r178, 254;
	@%p7 bra 	$L__BB0_1;
	// begin inline asm
	cp.async.wait_group 1;
	// end inline asm
	bar.sync 	0;
	mov.b32 	%r181, 0;
$L__BB0_7:
	mov.b32 	%r182, 0;
	mov.pred 	%p15, -1;
	shl.b32 	%r127, %r181, 8;
$L__BB0_8:
	mov.pred 	%p2, %p15;
	shl.b32 	%r126, %r182, 7;
	mov.u32 	%r128, %tid.x;
	shl.b32 	%r129, %r128, 2;
	and.b32  	%r130, %r129, 60;
	or.b32  	%r131, %r127, %r130;
	add.s32 	%r132, %r131, %r126;
	shl.b32 	%r133, %r181, 1;
	add.s32 	%r134, %r133, %r182;
	shl.b32 	%r135, %r128, 3;
	and.b32  	%r136, %r135, 384;
	add.s32 	%r137, %r134, %r136;
	shl.b32 	%r138, %r137, 2;
	add.s32 	%r140, %r118, %r138;
	ld.shared.f32 	%f1306, [%r140+4096];
	shl.b32 	%r141, %r132, 2;
	add.s32 	%r143, %r121, %r141;
	ld.shared.f32 	%f1307, [%r143+8192];
	fma.rn.f32 	%f1737, %f1306, %f1307, %f1737;
	ld.shared.f32 	%f1308, [%r143+8448];
	fma.rn.f32 	%f1673, %f1306, %f1308, %f1673;
	ld.shared.f32 	%f1309, [%r143+8196];
	fma.rn.f32 	%f1736, %f1306, %f1309, %f1736;
	ld.shared.f32 	%f1310, [%r143+8452];
	fma.rn.f32 	%f1672, %f1306, %f1310, %f1672;
	ld.shared.f32 	%f1311, [%r143+8200];
	fma.rn.f32 	%f1735, %f1306, %f1311, %f1735;
	ld.shared.f32 	%f1312, [%r143+8456];
	fma.rn.f32 	%f1671, %f1306, %f1312, %f1671;
	ld.shared.f32 	%f1313, [%r143+8204];
	fma.rn.f32 	%f1734, %f1306, %f1313, %f1734;
	ld.shared.f32 	%f1314, [%r143+8460];
	fma.rn.f32 	%f1670, %f1306, %f1314, %f1670;
	ld.shared.f32 	%f1315, [%r140+4128];
	fma.rn.f32 	%f1733, %f1315, %f1307, %f1733;
	fma.rn.f32 	%f1669, %f1315, %f1308, %f1669;
	fma.rn.f32 	%f1732, %f1315, %f1309, %f1732;
	fma.rn.f32 	%f1668, %f1315, %f1310, %f1668;
	fma.rn.f32 	%f1731, %f1315, %f1311, %f1731;
	fma.rn.f32 	%f1667, %f1315, %f1312, %f1667;
	fma.rn.f32 	%f1730, %f1315, %f1313, %f1730;
	fma.rn.f32 	%f1666, %f1315, %f1314, %f1666;
	ld.shared.f32 	%f1316, [%r140+4160];
	fma.rn.f32 	%f1729, %f1316, %f1307, %f1729;
	fma.rn.f32 	%f1665, %f1316, %f1308, %f1665;
	fma.rn.f32 	%f1728, %f1316, %f1309, %f1728;
	fma.rn.f32 	%f1664, %f1316, %f1310, %f1664;
	fma.rn.f32 	%f1727, %f1316, %f1311, %f1727;
	fma.rn.f32 	%f1663, %f1316, %f1312, %f1663;
	fma.rn.f32 	%f1726, %f1316, %f1313, %f1726;
	fma.rn.f32 	%f1662, %f1316, %f1314, %f1662;
	ld.shared.f32 	%f1317, [%r140+4192];
	fma.rn.f32 	%f1725, %f1317, %f1307, %f1725;
	fma.rn.f32 	%f1661, %f1317, %f1308, %f1661;
	fma.rn.f32 	%f1724, %f1317, %f1309, %f1724;
	fma.rn.f32 	%f1660, %f1317, %f1310, %f1660;
	fma.rn.f32 	%f1723, %f1317, %f1311, %f1723;
	fma.rn.f32 	%f1659, %f1317, %f1312, %f1659;
	fma.rn.f32 	%f1722, %f1317, %f1313, %f1722;
	fma.rn.f32 	%f1658, %f1317, %f1314, %f1658;
	ld.shared.f32 	%f1318, [%r140+4224];
	fma.rn.f32 	%f1721, %f1318, %f1307, %f1721;
	fma.rn.f32 	%f1657, %f1318, %f1308, %f1657;
	fma.rn.f32 	%f1720, %f1318, %f1309, %f1720;
	fma.rn.f32 	%f1656, %f1318, %f1310, %f1656;
	fma.rn.f32 	%f1719, %f1318, %f1311, %f1719;
	fma.rn.f32 	%f1655, %f1318, %f1312, %f1655;
	fma.rn.f32 	%f1718, %f1318, %f1313, %f1718;
	fma.rn.f32 	%f1654, %f1318, %f1314, %f1654;
	ld.shared.f32 	%f1319, [%r140+4256];
	fma.rn.f32 	%f1717, %f1319, %f1307, %f1717;
	fma.rn.f32 	%f1653, %f1319, %f1308, %f1653;
	fma.rn.f32 	%f1716, %f1319, %f1309, %f1716;
	fma.rn.f32 	%f1652, %f1319, %f1310, %f1652;
	fma.rn.f32 	%f1715, %f1319, %f1311, %f1715;
	fma.rn.f32 	%f1651, %f1319, %f1312, %f1651;
	fma.rn.f32 	%f1714, %f1319, %f1313, %f1714;
	fma.rn.f32 	%f1650, %f1319, %f1314, %f1650;
	ld.shared.f32 	%f1320, [%r140+4288];
	fma.rn.f32 	%f1713, %f1320, %f1307, %f1713;
	fma.rn.f32 	%f1649, %f1320, %f1308, %f1649;
	fma.rn.f32 	%f1712, %f1320, %f1309, %f1712;
	fma.rn.f32 	%f1648, %f1320, %f1310, %f1648;
	fma.rn.f32 	%f1711, %f1320, %f1311, %f1711;
	fma.rn.f32 	%f1647, %f1320, %f1312, %f1647;
	fma.rn.f32 	%f1710, %f1320, %f1313, %f1710;
	fma.rn.f32 	%f1646, %f1320, %f1314, %f1646;
	ld.shared.f32 	%f1321, [%r140+4320];
	fma.rn.f32 	%f1709, %f1321, %f1307, %f1709;
	fma.rn.f32 	%f1645, %f1321, %f1308, %f1645;
	fma.rn.f32 	%f1708, %f1321, %f1309, %f1708;
	fma.rn.f32 	%f1644, %f1321, %f1310, %f1644;
	fma.rn.f32 	%f1707, %f1321, %f1311, %f1707;
	fma.rn.f32 	%f1643, %f1321, %f1312, %f1643;
	fma.rn.f32 	%f1706, %f1321, %f1313, %f1706;
	fma.rn.f32 	%f1642, %f1321, %f1314, %f1642;
	ld.shared.f32 	%f1322, [%r140+4352];
	fma.rn.f32 	%f1705, %f1322, %f1307, %f1705;
	fma.rn.f32 	%f1641, %f1322, %f1308, %f1641;
	fma.rn.f32 	%f1704, %f1322, %f1309, %f1704;
	fma.rn.f32 	%f1640, %f1322, %f1310, %f1640;
	fma.rn.f32 	%f1703, %f1322, %f1311, %f1703;
	fma.rn.f32 	%f1639, %f1322, %f1312, %f1639;
	fma.rn.f32 	%f1702, %f1322, %f1313, %f1702;
	fma.rn.f32 	%f1638, %f1322, %f1314, %f1638;
	ld.shared.f32 	%f1323, [%r140+4384];
	fma.rn.f32 	%f1701, %f1323, %f1307, %f1701;
	fma.rn.f32 	%f1637, %f1323, %f1308, %f1637;
	fma.rn.f32 	%f1700, %f1323, %f1309, %f1700;
	fma.rn.f32 	%f1636, %f1323, %f1310, %f1636;
	fma.rn.f32 	%f1699, %f1323, %f1311, %f1699;
	fma.rn.f32 	%f1635, %f1323, %f1312, %f1635;
	fma.rn.f32 	%f1698, %f1323, %f1313, %f1698;
	fma.rn.f32 	%f1634, %f1323, %f1314, %f1634;
	ld.shared.f32 	%f1324, [%r140+4416];
	fma.rn.f32 	%f1697, %f1324, %f1307, %f1697;
	fma.rn.f32 	%f1633, %f1324, %f1308, %f1633;
	fma.rn.f32 	%f1696, %f1324, %f1309, %f1696;
	fma.rn.f32 	%f1632, %f1324, %f1310, %f1632;
	fma.rn.f32 	%f1695, %f1324, %f1311, %f1695;
	fma.rn.f32 	%f1631, %f1324, %f1312, %f1631;
	fma.rn.f32 	%f1694, %f1324, %f1313, %f1694;
	fma.rn.f32 	%f1630, %f1324, %f1314, %f1630;
	ld.shared.f32 	%f1325, [%r140+4448];
	fma.rn.f32 	%f1693, %f1325, %f1307, %f1693;
	fma.rn.f32 	%f1629, %f1325, %f1308, %f1629;
	fma.rn.f32 	%f1692, %f1325, %f1309, %f1692;
	fma.rn.f32 	%f1628, %f1325, %f1310, %f1628;
	fma.rn.f32 	%f1691, %f1325, %f1311, %f1691;
	fma.rn.f32 	%f1627, %f1325, %f1312, %f1627;
	fma.rn.f32 	%f1690, %f1325, %f1313, %f1690;
	fma.rn.f32 	%f1626, %f1325, %f1314, %f1626;
	ld.shared.f32 	%f1326, [%r140+4480];
	fma.rn.f32 	%f1689, %f1326, %f1307, %f1689;
	fma.rn.f32 	%f1625, %f1326, %f1308, %f1625;
	fma.rn.f32 	%f1688, %f1326, %f1309, %f1688;
	fma.rn.f32 	%f1624, %f1326, %f1310, %f1624;
	fma.rn.f32 	%f1687, %f1326, %f1311, %f1687;
	fma.rn.f32 	%f1623, %f1326, %f1312, %f1623;
	fma.rn.f32 	%f1686, %f1326, %f1313, %f1686;
	fma.rn.f32 	%f1622, %f1326, %f1314, %f1622;
	ld.shared.f32 	%f1327, [%r140+4512];
	fma.rn.f32 	%f1685, %f1327, %f1307, %f1685;
	fma.rn.f32 	%f1621, %f1327, %f1308, %f1621;
	fma.rn.f32 	%f1684, %f1327, %f1309, %f1684;
	fma.rn.f32 	%f1620, %f1327, %f1310, %f1620;
	fma.rn.f32 	%f1683, %f1327, %f1311, %f1683;
	fma.rn.f32 	%f1619, %f1327, %f1312, %f1619;
	fma.rn.f32 	%f1682, %f1327, %f1313, %f1682;
	fma.rn.f32 	%f1618, %f1327, %f1314, %f1618;
	ld.shared.f32 	%f1328, [%r140+4544];
	fma.rn.f32 	%f1681, %f1328, %f1307, %f1681;
	fma.rn.f32 	%f1617, %f1328, %f1308, %f1617;
	fma.rn.f32 	%f1680, %f1328, %f1309, %f1680;
	fma.rn.f32 	%f1616, %f1328, %f1310, %f1616;
	fma.rn.f32 	%f1679, %f1328, %f1311, %f1679;
	fma.rn.f32 	%f1615, %f1328, %f1312, %f1615;
	fma.rn.f32 	%f1678, %f1328, %f1313, %f1678;
	fma.rn.f32 	%f1614, %f1328, %f1314, %f1614;
	ld.shared.f32 	%f1329, [%r140+4576];
	fma.rn.f32 	%f1677, %f1329, %f1307, %f1677;
	fma.rn.f32 	%f1613, %f1329, %f1308, %f1613;
	fma.rn.f32 	%f1676, %f1329, %f1309, %f1676;
	fma.rn.f32 	%f1612, %f1329, %f1310, %f1612;
	fma.rn.f32 	%f1675, %f1329, %f1311, %f1675;
	fma.rn.f32 	%f1611, %f1329, %f1312, %f1611;
	fma.rn.f32 	%f1674, %f1329, %f1313, %f1674;
	fma.rn.f32 	%f1610, %f1329, %f1314, %f1610;
	mov.b32 	%r182, 1;
	mov.pred 	%p15, 0;
	@%p2 bra 	$L__BB0_8;
	add.s32 	%r181, %r181, 1;
	setp.ne.s32 	%p10, %r181, 4;
	@%p10 bra 	$L__BB0_7;
	// begin inline asm
	cp.async.wait_group 0;
	// end inline asm
	bar.sync 	0;
	mov.b32 	%r183, 0;
$L__BB0_11:
	mov.b32 	%r184, 0;
	mov.pred 	%p16, -1;
	shl.b32 	%r147, %r183, 1;
$L__BB0_12:
	mov.pred 	%p3, %p16;
	add.s32 	%r148, %r184, %r147;
	shl.b32 	%r149, %r184, 7;
	shl.b32 	%r150, %r183, 8;
	or.b32  	%r154, %r150, %r130;
	add.s32 	%r155, %r154, %r149;
	add.s32 	%r158, %r148, %r136;
	shl.b32 	%r159, %r158, 2;
	mov.u32 	%r160, _ZZ12main_kernel0E8A_shared;
	add.s32 	%r161, %r160, %r159;
	ld.shared.f32 	%f1330, [%r161];
	shl.b32 	%r162, %r155, 2;
	mov.u32 	%r163, _ZZ12main_kernel0E8B_shared;
	add.s32 	%r164, %r163, %r162;
	ld.shared.f32 	%f1331, [%r164];
	fma.rn.f32 	%f1737, %f1330, %f1331, %f1737;
	ld.shared.f32 	%f1332, [%r164+256];
	fma.rn.f32 	%f1673, %f1330, %f1332, %f1673;
	ld.shared.f32 	%f1333, [%r164+4];
	fma.rn.f32 	%f1736, %f1330, %f1333, %f1736;
	ld.shared.f32 	%f1334, [%r164+260];
	fma.rn.f32 	%f1672, %f1330, %f1334, %f1672;
	ld.shared.f32 	%f1335, [%r164+8];
	fma.rn.f32 	%f1735, %f1330, %f1335, %f1735;
	ld.shared.f32 	%f1336, [%r164+264];
	fma.rn.f32 	%f1671, %f1330, %f1336, %f1671;
	ld.shared.f32 	%f1337, [%r164+12];
	fma.rn.f32 	%f1734, %f1330, %f1337, %f1734;
	ld.shared.f32 	%f1338, [%r164+268];
	fma.rn.f32 	%f1670, %f1330, %f1338, %f1670;
	ld.shared.f32 	%f1339, [%r161+32];
	fma.rn.f32 	%f1733, %f1339, %f1331, %f1733;
	fma.rn.f32 	%f1669, %f1339, %f1332, %f1669;
	fma.rn.f32 	%f1732, %f1339, %f1333, %f1732;
	fma.rn.f32 	%f1668, %f1339, %f1334, %f1668;
	fma.rn.f32 	%f1731, %f1339, %f1335, %f1731;
	fma.rn.f32 	%f1667, %f1339, %f1336, %f1667;
	fma.rn.f32 	%f1730, %f1339, %f1337, %f1730;
	fma.rn.f32 	%f1666, %f1339, %f1338, %f1666;
	ld.shared.f32 	%f1340, [%r161+64];
	fma.rn.f32 	%f1729, %f1340, %f1331, %f1729;
	fma.rn.f32 	%f1665, %f1340, %f1332, %f1665;
	fma.rn.f32 	%f1728, %f1340, %f1333, %f1728;
	fma.rn.f32 	%f1664, %f1340, %f1334, %f1664;
	fma.rn.f32 	%f1727, %f1340, %f1335, %f1727;
	fma.rn.f32 	%f1663, %f1340, %f1336, %f1663;
	fma.rn.f32 	%f1726, %f1340, %f1337, %f1726;
	fma.rn.f32 	%f1662, %f1340, %f1338, %f1662;
	ld.shared.f32 	%f1341, [%r161+96];
	fma.rn.f32 	%f1725, %f1341, %f1331, %f1725;
	fma.rn.f32 	%f1661, %f1341, %f1332, %f1661;
	fma.rn.f32 	%f1724, %f1341, %f1333, %f1724;
	fma.rn.f32 	%f1660, %f1341, %f1334, %f1660;
	fma.rn.f32 	%f1723, %f1341, %f1335, %f1723;
	fma.rn.f32 	%f1659, %f1341, %f1336, %f1659;
	fma.rn.f32 	%f1722, %f1341, %f1337, %f1722;
	fma.rn.f32 	%f1658, %f1341, %f1338, %f1658;
	ld.shared.f32 	%f1342, [%r161+128];
	fma.rn.f32 	%f1721, %f1342, %f1331, %f1721;
	fma.rn.f32 	%f1657, %f1342, %f1332, %f1657;
	fma.rn.f32 	%f1720, %f1342, %f1333, %f1720;
	fma.rn.f32 	%f1656, %f1342, %f1334, %f1656;
	fma.rn.f32 	%f1719, %f1342, %f1335, %f1719;
	fma.rn.f32 	%f1655, %f1342, %f1336, %f1655;
	fma.rn.f32 	%f1718, %f1342, %f1337, %f1718;
	fma.rn.f32 	%f1654, %f1342, %f1338, %f1654;
	ld.shared.f32 	%f1343, [%r161+160];
	fma.rn.f32 	%f1717, %f1343, %f1331, %f1717;
	fma.rn.f32 	%f1653, %f1343, %f1332, %f1653;
	fma.rn.f32 	%f1716, %f1343, %f1333, %f1716;
	fma.rn.f32 	%f1652, %f1343, %f1334, %f1652;
	fma.rn.f32 	%f1715, %f1343, %f1335, %f1715;
	fma.rn.f32 	%f1651, %f1343, %f1336, %f1651;
	fma.rn.f32 	%f1714, %f1343, %f1337, %f1714;
	fma.rn.f32 	%f1650, %f1343, %f1338, %f1650;
	ld.shared.f32 	%f1344, [%r161+192];
	fma.rn.f32 	%f1713, %f1344, %f1331, %f1713;
	fma.rn.f32 	%f1649, %f1344, %f1332, %f1649;
	fma.rn.f32 	%f1712, %f1344, %f1333, %f1712;
	fma.rn.f32 	%f1648, %f1344, %f1334, %f1648;
	fma.rn.f32 	%f1711, %f1344, %f1335, %f1711;
	fma.rn.f32 	%f1647, %f1344, %f1336, %f1647;
	fma.rn.f32 	%f1710, %f1344, %f1337, %f1710;
	fma.rn.f32 	%f1646, %f1344, %f1338, %f1646;
	ld.shared.f32 	%f1345, [%r161+224];
	fma.rn.f32 	%f1709, %f1345, %f1331, %f1709;
	fma.rn.f32 	%f1645, %f1345, %f1332, %f1645;
	fma.rn.f32 	%f1708, %f1345, %f1333, %f1708;
	fma.rn.f32 	%f1644, %f1345, %f1334, %f1644;
	fma.rn.f32 	%f1707, %f1345, %f1335, %f1707;
	fma.rn.f32 	%f1643, %f1345, %f1336, %f1643;
	fma.rn.f32 	%f1706, %f1345, %f1337, %f1706;
	fma.rn.f32 	%f1642, %f1345, %f1338, %f1642;
	ld.shared.f32 	%f1346, [%r161+256];
	fma.rn.f32 	%f1705, %f1346, %f1331, %f1705;
	fma.rn.f32 	%f1641, %f1346, %f1332, %f1641;
	fma.rn.f32 	%f1704, %f1346, %f1333, %f1704;
	fma.rn.f32 	%f1640, %f1346, %f1334, %f1640;
	fma.rn.f32 	%f1703, %f1346, %f1335, %f1703;
	fma.rn.f32 	%f1639, %f1346, %f1336, %f1639;
	fma.rn.f32 	%f1702, %f1346, %f1337, %f1702;
	fma.rn.f32 	%f1638, %f1346, %f1338, %f1638;
	ld.shared.f32 	%f1347, [%r161+288];
	fma.rn.f32 	%f1701, %f1347, %f1331, %f1701;
	fma.rn.f32 	%f1637, %f1347, %f1332, %f1637;
	fma.rn.f32 	%f1700, %f1347, %f1333, %f1700;
	fma.rn.f32 	%f1636, %f1347, %f1334, %f1636;
	fma.rn.f32 	%f1699, %f1347, %f1335, %f1699;
	fma.rn.f32 	%f1635, %f1347, %f1336, %f1635;
	fma.rn.f32 	%f1698, %f1347, %f1337, %f1698;
	fma.rn.f32 	%f1634, %f1347, %f1338, %f1634;
	ld.shared.f32 	%f1348, [%r161+320];
	fma.rn.f32 	%f1697, %f1348, %f1331, %f1697;
	fma.rn.f32 	%f1633, %f1348, %f1332, %f1633;
	fma.rn.f32 	%f1696, %f1348, %f1333, %f1696;
	fma.rn.f32 	%f1632, %f1348, %f1334, %f1632;
	fma.rn.f32 	%f1695, %f1348, %f1335, %f1695;
	fma.rn.f32 	%f1631, %f1348, %f1336, %f1631;
	fma.rn.f32 	%f1694, %f1348, %f1337, %f1694;
	fma.rn.f32 	%f1630, %f1348, %f1338, %f1630;
	ld.shared.f32 	%f1349, [%r161+352];
	fma.rn.f32 	%f1693, %f1349, %f1331, %f1693;
	fma.rn.f32 	%f1629, %f1349, %f1332, %f1629;
	fma.rn.f32 	%f1692, %f1349, %f1333, %f1692;
	fma.rn.f32 	%f1628, %f1349, %f1334, %f1628;
	fma.rn.f32 	%f1691, %f1349, %f1335, %f1691;
	fma.rn.f32 	%f1627, %f1349, %f1336, %f1627;
	fma.rn.f32 	%f1690, %f1349, %f1337, %f1690;
	fma.rn.f32 	%f1626, %f1349, %f1338, %f1626;
	ld.shared.f32 	%f1350, [%r161+384];
	fma.rn.f32 	%f1689, %f1350, %f1331, %f1689;
	fma.rn.f32 	%f1625, %f1350, %f1332, %f1625;
	fma.rn.f32 	%f1688, %f1350, %f1333, %f1688;
	fma.rn.f32 	%f1624, %f1350, %f1334, %f1624;
	fma.rn.f32 	%f1687, %f1350, %f1335, %f1687;
	fma.rn.f32 	%f1623, %f1350, %f1336, %f1623;
	fma.rn.f32 	%f1686, %f1350, %f1337, %f1686;
	fma.rn.f32 	%f1622, %f1350, %f1338, %f1622;
	ld.shared.f32 	%f1351, [%r161+416];
	fma.rn.f32 	%f1685, %f1351, %f1331, %f1685;
	fma.rn.f32 	%f1621, %f1351, %f1332, %f1621;
	fma.rn.f32 	%f1684, %f1351, %f1333, %f1684;
	fma.rn.f32 	%f1620, %f1351, %f1334, %f1620;
	fma.rn.f32 	%f1683, %f1351, %f1335, %f1683;
	fma.rn.f32 	%f1619, %f1351, %f1336, %f1619;
	fma.rn.f32 	%f1682, %f1351, %f1337, %f1682;
	fma.rn.f32 	%f1618, %f1351, %f1338, %f1618;
	ld.shared.f32 	%f1352, [%r161+448];
	fma.rn.f32 	%f1681, %f1352, %f1331, %f1681;
	fma.rn.f32 	%f1617, %f1352, %f1332, %f1617;
	fma.rn.f32 	%f1680, %f1352, %f1333, %f1680;
	fma.rn.f32 	%f1616, %f1352, %f1334, %f1616;
	fma.rn.f32 	%f1679, %f1352, %f1335, %f1679;
	fma.rn.f32 	%f1615, %f1352, %f1336, %f1615;
	fma.rn.f32 	%f1678, %f1352, %f1337, %f1678;
	fma.rn.f32 	%f1614, %f1352, %f1338, %f1614;
	ld.shared.f32 	%f1353, [%r161+480];
	fma.rn.f32 	%f1677, %f1353, %f1331, %f1677;
	fma.rn.f32 	%f1613, %f1353, %f1332, %f1613;
	fma.rn.f32 	%f1676, %f1353, %f1333, %f1676;
	fma.rn.f32 	%f1612, %f1353, %f1334, %f1612;
	fma.rn.f32 	%f1675, %f1353, %f1335, %f1675;
	fma.rn.f32 	%f1611, %f1353, %f1336, %f1611;
	fma.rn.f32 	%f1674, %f1353, %f1337, %f1674;
	fma.rn.f32 	%f1610, %f1353, %f1338, %f1610;
	mov.b32 	%r184, 1;
	mov.pred 	%p16, 0;
	@%p3 bra 	$L__BB0_12;
	add.s32 	%r183, %r183, 1;
	setp.ne.s32 	%p13, %r183, 4;
	@%p13 bra 	$L__BB0_11;
	ld.param.u64 	%rd69, [main_kernel0_param_2];
	cvta.to.global.u64 	%rd64, %rd69;
	shl.b32 	%r166, %r128, 11;
	and.b32  	%r167, %r166, 98304;
	mov.u32 	%r168, %ctaid.x;
	shl.b32 	%r169, %r168, 13;
	and.b32  	%r170, %r169, 2147352576;
	or.b32  	%r171, %r170, %r167;
	shl.b32 	%r172, %r168, 7;
	and.b32  	%r173, %r172, 1920;
	or.b32  	%r174, %r171, %r173;
	shl.b32 	%r175, %r128, 2;
	and.b32  	%r176, %r175, 60;
	or.b32  	%r177, %r174, %r176;
	mul.wide.u32 	%rd65, %r177, 4;
	add.s64 	%rd66, %rd64, %rd65;
	st.global.f32 	[%rd66], %f1737;
	st.global.f32 	[%rd66+256], %f1673;
	st.global.f32 	[%rd66+4], %f1736;
	st.global.f32 	[%rd66+260], %f1672;
	st.global.f32 	[%rd66+8], %f1735;
	st.global.f32 	[%rd66+264], %f1671;
	st.global.f32 	[%rd66+12], %f1734;
	st.global.f32 	[%rd66+268], %f1670;
	st.global.f32 	[%rd66+8192], %f1733;
	st.global.f32 	[%rd66+8448], %f1669;
	st.global.f32 	[%rd66+8196], %f1732;
	st.global.f32 	[%rd66+8452], %f1668;
	st.global.f32 	[%rd66+8200], %f1731;
	st.global.f32 	[%rd66+8456], %f1667;
	st.global.f32 	[%rd66+8204], %f1730;
	st.global.f32 	[%rd66+8460], %f1666;
	st.global.f32 	[%rd66+16384], %f1729;
	st.global.f32 	[%rd66+16640], %f1665;
	st.global.f32 	[%rd66+16388], %f1728;
	st.global.f32 	[%rd66+16644], %f1664;
	st.global.f32 	[%rd66+16392], %f1727;
	st.global.f32 	[%rd66+16648], %f1663;
	st.global.f32 	[%rd66+16396], %f1726;
	st.global.f32 	[%rd66+16652], %f1662;
	st.global.f32 	[%rd66+24576], %f1725;
	st.global.f32 	[%rd66+24832], %f1661;
	st.global.f32 	[%rd66+24580], %f1724;
	st.global.f32 	[%rd66+24836], %f1660;
	st.global.f32 	[%rd66+24584], %f1723;
	st.global.f32 	[%rd66+24840], %f1659;
	st.global.f32 	[%rd66+24588], %f1722;
	st.global.f32 	[%rd66+24844], %f1658;
	st.global.f32 	[%rd66+32768], %f1721;
	st.global.f32 	[%rd66+33024], %f1657;
	st.global.f32 	[%rd66+32772], %f1720;
	st.global.f32 	[%rd66+33028], %f1656;
	st.global.f32 	[%rd66+32776], %f1719;
	st.global.f32 	[%rd66+33032], %f1655;
	st.global.f32 	[%rd66+32780], %f1718;
	st.global.f32 	[%rd66+33036], %f1654;
	st.global.f32 	[%rd66+40960], %f1717;
	st.global.f32 	[%rd66+41216], %f1653;
	st.global.f32 	[%rd66+40964], %f1716;
	st.global.f32 	[%rd66+41220], %f1652;
	st.global.f32 	[%rd66+40968], %f1715;
	st.global.f32 	[%rd66+41224], %f1651;
	st.global.f32 	[%rd66+40972], %f1714;
	st.global.f32 	[%rd66+41228], %f1650;
	st.global.f32 	[%rd66+49152], %f1713;
	st.global.f32 	[%rd66+49408], %f1649;
	st.global.f32 	[%rd66+49156], %f1712;
	st.global.f32 	[%rd66+49412], %f1648;
	st.global.f32 	[%rd66+49160], %f1711;
	st.global.f32 	[%rd66+49416], %f1647;
	st.global.f32 	[%rd66+49164], %f1710;
	st.global.f32 	[%rd66+49420], %f1646;
	st.global.f32 	[%rd66+57344], %f1709;
	st.global.f32 	[%rd66+57600], %f1645;
	st.global.f32 	[%rd66+57348], %f1708;
	st.global.f32 	[%rd66+57604], %f1644;
	st.global.f32 	[%rd66+57352], %f1707;
	st.global.f32 	[%rd66+57608], %f1643;
	st.global.f32 	[%rd66+57356], %f1706;
	st.global.f32 	[%rd66+57612], %f1642;
	st.global.f32 	[%rd66+65536], %f1705;
	st.global.f32 	[%rd66+65792], %f1641;
	st.global.f32 	[%rd66+65540], %f1704;
	st.global.f32 	[%rd66+65796], %f1640;
	st.global.f32 	[%rd66+65544], %f1703;
	st.global.f32 	[%rd66+65800], %f1639;
	st.global.f32 	[%rd66+65548], %f1702;
	st.global.f32 	[%rd66+65804], %f1638;
	st.global.f32 	[%rd66+73728], %f1701;
	st.global.f32 	[%rd66+73984], %f1637;
	st.global.f32 	[%rd66+73732], %f1700;
	st.global.f32 	[%rd66+73988], %f1636;
	st.global.f32 	[%rd66+73736], %f1699;
	st.global.f32 	[%rd66+73992], %f1635;
	st.global.f32 	[%rd66+73740], %f1698;
	st.global.f32 	[%rd66+73996], %f1634;
	st.global.f32 	[%rd66+81920], %f1697;
	st.global.f32 	[%rd66+82176], %f1633;
	st.global.f32 	[%rd66+81924], %f1696;
	st.global.f32 	[%rd66+82180], %f1632;
	st.global.f32 	[%rd66+81928], %f1695;
	st.global.f32 	[%rd66+82184], %f1631;
	st.global.f32 	[%rd66+81932], %f1694;
	st.global.f32 	[%rd66+82188], %f1630;
	st.global.f32 	[%rd66+90112], %f1693;
	st.global.f32 	[%rd66+90368], %f1629;
	st.global.f32 	[%rd66+90116], %f1692;
	st.global.f32 	[%rd66+90372], %f1628;
	st.global.f32 	[%rd66+90120], %f1691;
	st.global.f32 	[%rd66+90376], %f1627;
	st.global.f32 	[%rd66+90124], %f1690;
	st.global.f32 	[%rd66+90380], %f1626;
	st.global.f32 	[%rd66+98304], %f1689;
	st.global.f32 	[%rd66+98560], %f1625;
	st.global.f32 	[%rd66+98308], %f1688;
	st.global.f32 	[%rd66+98564], %f1624;
	st.global.f32 	[%rd66+98312], %f1687;
	st.global.f32 	[%rd66+98568], %f1623;
	st.global.f32 	[%rd66+98316], %f1686;
	st.global.f32 	[%rd66+98572], %f1622;
	st.global.f32 	[%rd66+106496], %f1685;
	st.global.f32 	[%rd66+106752], %f1621;
	st.global.f32 	[%rd66+106500], %f1684;
	st.global.f32 	[%rd66+106756], %f1620;
	st.global.f32 	[%rd66+106504], %f1683;
	st.global.f32 	[%rd66+106760], %f1619;
	st.global.f32 	[%rd66+106508], %f1682;
	st.global.f32 	[%rd66+106764], %f1618;
	st.global.f32 	[%rd66+114688], %f1681;
	st.global.f32 	[%rd66+114944], %f1617;
	st.global.f32 	[%rd66+114692], %f1680;
	st.global.f32 	[%rd66+114948], %f1616;
	st.global.f32 	[%rd66+114696], %f1679;
	st.global.f32 	[%rd66+114952], %f1615;
	st.global.f32 	[%rd66+114700], %f1678;
	st.global.f32 	[%rd66+114956], %f1614;
	st.global.f32 	[%rd66+122880], %f1677;
	st.global.f32 	[%rd66+123136], %f1613;
	st.global.f32 	[%rd66+122884], %f1676;
	st.global.f32 	[%rd66+123140], %f1612;
	st.global.f32 	[%rd66+122888], %f1675;
	st.global.f32 	[%rd66+123144], %f1611;
	st.global.f32 	[%rd66+122892], %f1674;
	st.global.f32 	[%rd66+123148], %f1610;
	ret;

}


// ===== COMPILED SASS (sm_100) =====

	.target	sm_100

	.elftype	@"ET_EXEC"


//--------------------- .note.nv.tkinfo           --------------------------
	.section	.note.nv.tkinfo,"",@"SHT_NOTE"
	.sectionflags	@"SHF_NOTE_NV_TKINFO"
	.tkinfo
        /*0018*/ 	.word	0x00000002
        /*0030*/ 	.string	""
        /*0030*/ 	.string	"ptxas"
        /*0030*/ 	.string	"Cuda compilation tools, release 13.0, V13.0.88"
        /*0030*/ 	.string	"Build cuda_13.0.r13.0/compiler.36424714_0"
        /*0030*/ 	.string	"-arch sm_100 -m 64 "



//--------------------- .note.nv.cuinfo           --------------------------
	.section	.note.nv.cuinfo,"",@"SHT_NOTE"
	.sectionflags	@"SHF_NOTE_NV_CUINFO"
        /*0018*/ 	.short	0x0002
        /*001a*/ 	.short	0x0064
        /*001c*/ 	.short	0x0082
	.zero		2


//--------------------- .nv.info                  --------------------------
	.section	.nv.info,"",@"SHT_CUDA_INFO"
	.align	4


	//----- nvinfo : EIATTR_REGCOUNT
	.align		4
        /*0000*/ 	.byte	0x04, 0x2f
        /*0002*/ 	.short	(.L_1 - .L_0)
	.align		4
.L_0:
        /*0004*/ 	.word	index@(main_kernel0)
        /*0008*/ 	.word	0x000000a0


	//----- nvinfo : EIATTR_FRAME_SIZE
	.align		4
.L_1:
        /*000c*/ 	.byte	0x04, 0x11
        /*000e*/ 	.short	(.L_3 - .L_2)
	.align		4
.L_2:
        /*0010*/ 	.word	index@(main_kernel0)
        /*0014*/ 	.word	0x00000000


	//----- nvinfo : EIATTR_MIN_STACK_SIZE
	.align		4
.L_3:
        /*0018*/ 	.byte	0x04, 0x12
        /*001a*/ 	.short	(.L_5 - .L_4)
	.align		4
.L_4:
        /*001c*/ 	.word	index@(main_kernel0)
        /*0020*/ 	.word	0x00000000
.L_5:


//--------------------- .nv.compat                --------------------------
	.section	.nv.compat,"",@"SHT_CUDA_COMPAT_INFO"
	.align	4
        /*0000*/ 	.byte	0x02, 0x09, 0x00, 0x00, 0x02, 0x02, 0x01, 0x00, 0x02, 0x05, 0x05, 0x00, 0x03, 0x07, 0x01, 0x01
        /*0010*/ 	.byte	0x02, 0x03, 0x00, 0x00, 0x02, 0x06, 0x01, 0x00, 0x04, 0x0b, 0x08, 0x00, 0x09, 0x00, 0x00, 0x00
        /*0020*/ 	.byte	0x00, 0x00, 0x00, 0x00


//--------------------- .nv.info.main_kernel0     --------------------------
	.section	.nv.info.main_kernel0,"",@"SHT_CUDA_INFO"
	.sectionflags	@""
	.align	4


	//----- nvinfo : EIATTR_CUDA_API_VERSION
	.align		4
        /*0000*/ 	.byte	0x04, 0x37
        /*0002*/ 	.short	(.L_7 - .L_6)
.L_6:
        /*0004*/ 	.word	0x00000082


	//----- nvinfo : EIATTR_KPARAM_INFO
	.align		4
.L_7:
        /*0008*/ 	.byte	0x04, 0x17
        /*000a*/ 	.short	(.L_9 - .L_8)
.L_8:
        /*000c*/ 	.word	0x00000000
        /*0010*/ 	.short	0x0002
        /*0012*/ 	.short	0x0010
        /*0014*/ 	.byte	0x00, 0xf5, 0x21, 0x00


	//----- nvinfo : EIATTR_KPARAM_INFO
	.align		4
.L_9:
        /*0018*/ 	.byte	0x04, 0x17
        /*001a*/ 	.short	(.L_11 - .L_10)
.L_10:
        /*001c*/ 	.word	0x00000000
        /*0020*/ 	.short	0x0001
        /*0022*/ 	.short	0x0008
        /*0024*/ 	.byte	0x00, 0xf5, 0x21, 0x00


	//----- nvinfo : EIATTR_KPARAM_INFO
	.align		4
.L_11:
        /*0028*/ 	.byte	0x04, 0x17
        /*002a*/ 	.short	(.L_13 - .L_12)
.L_12:
        /*002c*/ 	.word	0x00000000
        /*0030*/ 	.short	0x0000
        /*0032*/ 	.short	0x0000
        /*0034*/ 	.byte	0x00, 0xf5, 0x21, 0x00


	//----- nvinfo : EIATTR_SPARSE_MMA_MASK
	.align		4
.L_13:
        /*0038*/ 	.byte	0x03, 0x50
        /*003a*/ 	.short	0x0000


	//----- nvinfo : EIATTR_MAXREG_COUNT
	.align		4
        /*003c*/ 	.byte	0x03, 0x1b
        /*003e*/ 	.short	0x00ff


	//----- nvinfo : EIATTR_NUM_BARRIERS
	.align		4
        /*0040*/ 	.byte	0x02, 0x4c
        /*0042*/ 	.byte	0x01
	.zero		1


	//----- nvinfo : EIATTR_MERCURY_ISA_VERSION
	.align		4
        /*0044*/ 	.byte	0x03, 0x5f
        /*0046*/ 	.short	0x0101


	//----- nvinfo : EIATTR_VRC_CTA_INIT_COUNT
	.align		4
        /*0048*/ 	.byte	0x02, 0x4a
	.zero		1
	.zero		1


	//----- nvinfo : EIATTR_EXIT_INSTR_OFFSETS
	.align		4
        /*004c*/ 	.byte	0x04, 0x1c
        /*004e*/ 	.short	(.L_15 - .L_14)


	//   ....[0]....
.L_14:
        /*0050*/ 	.word	0x000037f0


	//----- nvinfo : EIATTR_MAX_THREADS
	.align		4
.L_15:
        /*0054*/ 	.byte	0x04, 0x05
        /*0056*/ 	.short	(.L_17 - .L_16)
.L_16:
        /*0058*/ 	.word	0x00000040
        /*005c*/ 	.word	0x00000001
        /*0060*/ 	.word	0x00000001


	//----- nvinfo : EIATTR_CBANK_PARAM_SIZE
	.align		4
.L_17:
        /*0064*/ 	.byte	0x03, 0x19
        /*0066*/ 	.short	0x0018


	//----- nvinfo : EIATTR_PARAM_CBANK
	.align		4
        /*0068*/ 	.byte	0x04, 0x0a
        /*006a*/ 	.short	(.L_19 - .L_18)
	.align		4
.L_18:
        /*006c*/ 	.word	index@(.nv.constant0.main_kernel0)
        /*0070*/ 	.short	0x0380
        /*0072*/ 	.short	0x0018


	//----- nvinfo : EIATTR_SW_WAR
	.align		4
.L_19:
        /*0074*/ 	.byte	0x04, 0x36
        /*0076*/ 	.short	(.L_21 - .L_20)
.L_20:
        /*0078*/ 	.word	0x00000008
.L_21:


//--------------------- .nv.callgraph             --------------------------
	.section	.nv.callgraph,"",@"SHT_CUDA_CALLGRAPH"
	.align	4
	.sectionentsize	8
	.align		4
        /*0000*/ 	.word	0x00000000
	.align		4
        /*0004*/ 	.word	0xffffffff
	.align		4
        /*0008*/ 	.word	0x00000000
	.align		4
        /*000c*/ 	.word	0xfffffffe
	.align		4
        /*0010*/ 	.word	0x00000000
	.align		4
        /*0014*/ 	.word	0xfffffffd
	.align		4
        /*0018*/ 	.word	0x00000000
	.align		4
        /*001c*/ 	.word	0xfffffffc


//--------------------- .text.main_kernel0        --------------------------
	.section	.text.main_kernel0,"ax",@progbits
	.align	128
        .global         main_kernel0
        .type           main_kernel0,@function
        .size           main_kernel0,(.L_x_8 - main_kernel0)
        .other          main_kernel0,@"STO_CUDA_ENTRY STV_DEFAULT"
main_kernel0:
.text.main_kernel0:
[----:B------:R-:W-:Y:S08]  /*0000*/  LDC R1, c[0x0][0x37c] ;  /* 0x0000df00ff017b82 */ /* 0x000ff00000000800 */
[----:B------:R-:W1:Y:S01]  /*0010*/  S2UR UR9, SR_CgaCtaId ;  /* 0x00000000000979c3 */ /* 0x000e620000008800 */
[----:B------:R-:W2:Y:S01]  /*0020*/  S2R R5, SR_CTAID.X ;  /* 0x0000000000057919 */ /* 0x000ea20000002500 */
[----:B------:R-:W-:Y:S01]  /*0030*/  UMOV UR4, 0x400 ;  /* 0x0000040000047882 */ /* 0x000fe20000000000 */
[----:B------:R-:W3:Y:S01]  /*0040*/  LDCU.64 UR12, c[0x0][0x358] ;  /* 0x00006b00ff0c77ac */ /* 0x000ee20008000a00 */
[----:B------:R-:W-:Y:S01]  /*0050*/  CS2R R48, SRZ ;  /* 0x0000000000307805 */ /* 0x000fe2000001ff00 */
[----:B------:R-:W4:Y:S01]  /*0060*/  S2R R40, SR_TID.X ;  /* 0x0000000000287919 */ /* 0x000f220000002100 */
[----:B------:R-:W-:-:S02]  /*0070*/  CS2R R50, SRZ ;  /* 0x0000000000327805 */ /* 0x000fc4000001ff00 */
[----:B------:R-:W-:Y:S01]  /*0080*/  CS2R R52, SRZ ;  /* 0x0000000000347805 */ /* 0x000fe2000001ff00 */
[----:B------:R-:W5:Y:S01]  /*0090*/  S2UR UR6, SR_SWINHI ;  /* 0x00000000000679c3 */ /* 0x000f620000002f00 */
[----:B------:R-:W-:Y:S02]  /*00a0*/  CS2R R54, SRZ ;  /* 0x0000000000367805 */ /* 0x000fe4000001ff00 */
[----:B------:R-:W-:Y:S02]  /*00b0*/  CS2R R56, SRZ ;  /* 0x0000000000387805 */ /* 0x000fe4000001ff00 */
[----:B------:R-:W-:Y:S02]  /*00c0*/  CS2R R58, SRZ ;  /* 0x00000000003a7805 */ /* 0x000fe4000001ff00 */
[----:B------:R-:W-:Y:S02]  /*00d0*/  CS2R R60, SRZ ;  /* 0x00000000003c7805 */ /* 0x000fe4000001ff00 */
[----:B------:R-:W-:-:S02]  /*00e0*/  CS2R R62, SRZ ;  /* 0x00000000003e7805 */ /* 0x000fc4000001ff00 */
[----:B------:R-:W-:Y:S02]  /*00f0*/  CS2R R64, SRZ ;  /* 0x0000000000407805 */ /* 0x000fe4000001ff00 */
[----:B------:R-:W-:Y:S01]  /*0100*/  CS2R R66, SRZ ;  /* 0x0000000000427805 */ /* 0x000fe2000001ff00 */
[----:B------:R-:W3:Y:S01]  /*0110*/  LDC.64 R22, c[0x0][0x380] ;  /* 0x0000e000ff167b82 */ /* 0x000ee20000000a00 */
[----:B------:R-:W-:Y:S02]  /*0120*/  CS2R R68, SRZ ;  /* 0x0000000000447805 */ /* 0x000fe4000001ff00 */
[----:B------:R-:W-:Y:S02]  /*0130*/  CS2R R70, SRZ ;  /* 0x0000000000467805 */ /* 0x000fe4000001ff00 */
[----:B------:R-:W-:Y:S02]  /*0140*/  CS2R R72, SRZ ;  /* 0x0000000000487805 */ /* 0x000fe4000001ff00 */
[----:B------:R-:W-:-:S02]  /*0150*/  CS2R R74, SRZ ;  /* 0x00000000004a7805 */ /* 0x000fc4000001ff00 */
[----:B------:R-:W-:Y:S02]  /*0160*/  CS2R R76, SRZ ;  /* 0x00000000004c7805 */ /* 0x000fe4000001ff00 */
[----:B------:R-:W-:Y:S02]  /*0170*/  CS2R R78, SRZ ;  /* 0x00000000004e7805 */ /* 0x000fe4000001ff00 */
[----:B------:R-:W-:Y:S01]  /*0180*/  CS2R R80, SRZ ;  /* 0x0000000000507805 */ /* 0x000fe2000001ff00 */
[----:B-1----:R-:W-:Y:S01]  /*0190*/  ULEA UR8, UR9, UR4, 0x18 ;  /* 0x0000000409087291 */ /* 0x002fe2000f8ec0ff */
[----:B------:R-:W1:Y:S01]  /*01a0*/  LDC.64 R24, c[0x0][0x388] ;  /* 0x0000e200ff187b82 */ /* 0x000e620000000a00 */
[----:B------:R-:W-:Y:S01]  /*01b0*/  UIADD3 UR4, UPT, UPT, UR4, 0x1800, URZ ;  /* 0x0000180004047890 */ /* 0x000fe2000fffe0ff */
[----:B------:R-:W-:Y:S02]  /*01c0*/  CS2R R82, SRZ ;  /* 0x0000000000527805 */ /* 0x000fe4000001ff00 */
[----:B------:R-:W-:-:S02]  /*01d0*/  CS2R R84, SRZ ;  /* 0x0000000000547805 */ /* 0x000fc4000001ff00 */
[----:B------:R-:W-:Y:S01]  /*01e0*/  CS2R R90, SRZ ;  /* 0x00000000005a7805 */ /* 0x000fe2000001ff00 */
[----:B------:R-:W-:Y:S01]  /*01f0*/  ULEA UR9, UR9, UR4, 0x18 ;  /* 0x0000000409097291 */ /* 0x000fe2000f8ec0ff */
[----:B------:R-:W-:Y:S02]  /*0200*/  CS2R R92, SRZ ;  /* 0x00000000005c7805 */ /* 0x000fe4000001ff00 */
[----:B------:R-:W-:Y:S01]  /*0210*/  CS2R R94, SRZ ;  /* 0x00000000005e7805 */ /* 0x000fe2000001ff00 */
[----:B------:R-:W-:Y:S01]  /*0220*/  UMOV UR4, UR8 ;  /* 0x0000000800047c82 */ /* 0x000fe20008000000 */
[----:B-----5:R-:W-:Y:S01]  /*0230*/  UMOV UR5, UR6 ;  /* 0x0000000600057c82 */ /* 0x020fe20008000000 */
[C---:B--2---:R-:W-:Y:S02]  /*0240*/  SHF.L.U32 R0, R5.reuse, 0xd, RZ ;  /* 0x0000000d05007819 */ /* 0x044fe400000006ff */
[----:B------:R-:W-:Y:S02]  /*0250*/  CS2R R96, SRZ ;  /* 0x0000000000607805 */ /* 0x000fe4000001ff00 */
[----:B------:R-:W-:-:S02]  /*0260*/  SHF.L.U32 R5, R5, 0x7, RZ ;  /* 0x0000000705057819 */ /* 0x000fc400000006ff */
[----:B------:R-:W-:Y:S02]  /*0270*/  CS2R R98, SRZ ;  /* 0x0000000000627805 */ /* 0x000fe4000001ff00 */
[C---:B----4-:R-:W-:Y:S02]  /*0280*/  SHF.L.U32 R4, R40.reuse, 0xa, RZ ;  /* 0x0000000a28047819 */ /* 0x050fe400000006ff */
[----:B------:R-:W-:Y:S02]  /*0290*/  CS2R R100, SRZ ;  /* 0x0000000000647805 */ /* 0x000fe4000001ff00 */
[----:B------:R-:W-:Y:S02]  /*02a0*/  SHF.L.U32 R140, R40, 0x2, RZ ;  /* 0x00000002288c7819 */ /* 0x000fe400000006ff */
[----:B------:R-:W-:Y:S02]  /*02b0*/  CS2R R102, SRZ ;  /* 0x0000000000667805 */ /* 0x000fe4000001ff00 */
[----:B------:R-:W-:-:S02]  /*02c0*/  MOV R2, UR4 ;  /* 0x0000000400027c02 */ /* 0x000fc40008000f00 */
[----:B------:R-:W-:Y:S02]  /*02d0*/  CS2R R104, SRZ ;  /* 0x0000000000687805 */ /* 0x000fe4000001ff00 */
[----:B------:R-:W-:Y:S01]  /*02e0*/  MOV R3, UR5 ;  /* 0x0000000500037c02 */ /* 0x000fe20008000f00 */
[----:B------:R-:W-:Y:S01]  /*02f0*/  UMOV UR4, UR9 ;  /* 0x0000000900047c82 */ /* 0x000fe20008000000 */
[----:B------:R-:W-:Y:S01]  /*0300*/  UMOV UR5, UR6 ;  /* 0x0000000600057c82 */ /* 0x000fe20008000000 */
[----:B------:R-:W-:Y:S02]  /*0310*/  LOP3.LUT R7, R4, 0xf800, RZ, 0xc0, !PT ;  /* 0x0000f80004077812 */ /* 0x000fe400078ec0ff */
[----:B------:R-:W-:Y:S02]  /*0320*/  CS2R R106, SRZ ;  /* 0x00000000006a7805 */ /* 0x000fe4000001ff00 */
[----:B------:R-:W-:Y:S01]  /*0330*/  LOP3.LUT R9, R5, 0x780, RZ, 0xc0, !PT ;  /* 0x0000078005097812 */ /* 0x000fe200078ec0ff */
[----:B------:R-:W-:Y:S01]  /*0340*/  IMAD.WIDE.U32 R2, R140, 0x4, R2 ;  /* 0x000000048c027825 */ /* 0x000fe200078e0002 */
[----:B------:R-:W-:-:S02]  /*0350*/  SHF.L.U32 R6, R40, 0x6, RZ ;  /* 0x0000000628067819 */ /* 0x000fc400000006ff */
[----:B------:R-:W-:Y:S02]  /*0360*/  CS2R R108, SRZ ;  /* 0x00000000006c7805 */ /* 0x000fe4000001ff00 */
[----:B------:R-:W-:Y:S02]  /*0370*/  MOV R4, UR4 ;  /* 0x0000000400047c02 */ /* 0x000fe40008000f00 */
[----:B------:R-:W-:Y:S02]  /*0380*/  CS2R R110, SRZ ;  /* 0x00000000006e7805 */ /* 0x000fe4000001ff00 */
[----:B------:R-:W-:Y:S02]  /*0390*/  MOV R5, UR5 ;  /* 0x0000000500057c02 */ /* 0x000fe40008000f00 */
[----:B------:R-:W-:Y:S02]  /*03a0*/  CS2R R112, SRZ ;  /* 0x0000000000707805 */ /* 0x000fe4000001ff00 */
[----:B------:R-:W-:-:S02]  /*03b0*/  LOP3.LUT R147, R9, 0x800, R6, 0xf8, !PT ;  /* 0x0000080009937812 */ /* 0x000fc400078ef806 */
[----:B------:R-:W-:Y:S02]  /*03c0*/  CS2R R114, SRZ ;  /* 0x0000000000727805 */ /* 0x000fe4000001ff00 */
[----:B------:R-:W-:Y:S01]  /*03d0*/  IADD3 R6, P0, PT, R2, 0x400, RZ ;  /* 0x0000040002067810 */ /* 0x000fe20007f1e0ff */
[----:B------:R-:W-:Y:S01]  /*03e0*/  IMAD.WIDE.U32 R4, R140, 0x4, R4 ;  /* 0x000000048c047825 */ /* 0x000fe200078e0004 */
[----:B------:R-:W-:-:S03]  /*03f0*/  LOP3.LUT R145, R7, 0x7ffe0000, R0, 0xf8, !PT ;  /* 0x7ffe000007917812 */ /* 0x000fc600078ef800 */
[----:B------:R-:W-:Y:S01]  /*0400*/  HFMA2 R0, -RZ, RZ, 0, 0 ;  /* 0x00000000ff007431 */ /* 0x000fe200000001ff */
[C---:B------:R-:W-:Y:S02]  /*0410*/  IADD3 R12, P1, PT, R2.reuse, 0x800, RZ ;  /* 0x00000800020c7810 */ /* 0x040fe40007f3e0ff */
[----:B------:R-:W-:Y:S02]  /*0420*/  CS2R R116, SRZ ;  /* 0x0000000000747805 */ /* 0x000fe4000001ff00 */
[----:B------:R-:W-:Y:S02]  /*0430*/  IADD3 R14, P2, PT, R2, 0xc00, RZ ;  /* 0x00000c00020e7810 */ /* 0x000fe40007f5e0ff */
[----:B------:R-:W-:Y:S02]  /*0440*/  CS2R R118, SRZ ;  /* 0x0000000000767805 */ /* 0x000fe4000001ff00 */
[----:B------:R-:W-:Y:S02]  /*0450*/  MOV R27, R2 ;  /* 0x00000002001b7202 */ /* 0x000fe40000000f00 */
[----:B------:R-:W-:-:S02]  /*0460*/  CS2R R120, SRZ ;  /* 0x0000000000787805 */ /* 0x000fc4000001ff00 */
[-C--:B------:R-:W-:Y:S02]  /*0470*/  IADD3.X R7, PT, PT, RZ, R3.reuse, RZ, P0, !PT ;  /* 0x00000003ff077210 */ /* 0x080fe400007fe4ff */
[----:B------:R-:W-:Y:S02]  /*0480*/  CS2R R122, SRZ ;  /* 0x00000000007a7805 */ /* 0x000fe4000001ff00 */
[----:B------:R-:W-:Y:S02]  /*0490*/  IADD3.X R13, PT, PT, RZ, R3, RZ, P1, !PT ;  /* 0x00000003ff0d7210 */ /* 0x000fe40000ffe4ff */
[----:B------:R-:W-:Y:S02]  /*04a0*/  CS2R R124, SRZ ;  /* 0x00000000007c7805 */ /* 0x000fe4000001ff00 */
[----:B------:R-:W-:Y:S02]  /*04b0*/  IADD3 R2, P0, PT, R4, 0x400, RZ ;  /* 0x0000040004027810 */ /* 0x000fe40007f1e0ff */
[----:B------:R-:W-:-:S02]  /*04c0*/  CS2R R126, SRZ ;  /* 0x00000000007e7805 */ /* 0x000fc4000001ff00 */
[----:B------:R-:W-:Y:S02]  /*04d0*/  LOP3.LUT R145, R145, 0x4, R140, 0xf8, !PT ;  /* 0x0000000491917812 */ /* 0x000fe400078ef88c */
[----:B------:R-:W-:Y:S02]  /*04e0*/  CS2R R128, SRZ ;  /* 0x0000000000807805 */ /* 0x000fe4000001ff00 */
[----:B------:R-:W-:Y:S02]  /*04f0*/  IADD3 R8, P1, PT, R4, 0x800, RZ ;  /* 0x0000080004087810 */ /* 0x000fe40007f3e0ff */
[----:B------:R-:W-:Y:S02]  /*0500*/  CS2R R130, SRZ ;  /* 0x0000000000827805 */ /* 0x000fe4000001ff00 */
[----:B------:R-:W-:Y:S02]  /*0510*/  IADD3.X R15, PT, PT, RZ, R3, RZ, P2, !PT ;  /* 0x00000003ff0f7210 */ /* 0x000fe400017fe4ff */
[----:B------:R-:W-:-:S02]  /*0520*/  CS2R R132, SRZ ;  /* 0x0000000000847805 */ /* 0x000fc4000001ff00 */
[----:B------:R-:W-:Y:S02]  /*0530*/  MOV R31, R4 ;  /* 0x00000004001f7202 */ /* 0x000fe40000000f00 */
[----:B------:R-:W-:Y:S02]  /*0540*/  CS2R R134, SRZ ;  /* 0x0000000000867805 */ /* 0x000fe4000001ff00 */
[C---:B------:R-:W-:Y:S02]  /*0550*/  IADD3 R10, P2, PT, R4.reuse, 0xc00, RZ ;  /* 0x00000c00040a7810 */ /* 0x040fe40007f5e0ff */
[----:B------:R-:W-:Y:S02]  /*0560*/  CS2R R136, SRZ ;  /* 0x0000000000887805 */ /* 0x000fe4000001ff00 */
[----:B------:R-:W-:Y:S02]  /*0570*/  IADD3 R16, P3, PT, R4, 0x1000, RZ ;  /* 0x0000100004107810 */ /* 0x000fe40007f7e0ff */
[----:B------:R-:W-:-:S02]  /*0580*/  CS2R R138, SRZ ;  /* 0x00000000008a7805 */ /* 0x000fc4000001ff00 */
[C---:B------:R-:W-:Y:S01]  /*0590*/  IADD3 R18, P4, PT, R4.reuse, 0x1400, RZ ;  /* 0x0000140004127810 */ /* 0x040fe20007f9e0ff */
[----:B------:R-:W-:Y:S01]  /*05a0*/  UMOV UR4, URZ ;  /* 0x000000ff00047c82 */ /* 0x000fe20008000000 */
[C---:B------:R-:W-:Y:S02]  /*05b0*/  IADD3 R20, P5, PT, R4.reuse, 0x1800, RZ ;  /* 0x0000180004147810 */ /* 0x040fe40007fbe0ff */
[----:B------:R-:W-:Y:S02]  /*05c0*/  IADD3.X R3, PT, PT, RZ, R5, RZ, P0, !PT ;  /* 0x00000005ff037210 */ /* 0x000fe400007fe4ff */
[----:B------:R-:W-:Y:S01]  /*05d0*/  MOV R29, R6 ;  /* 0x00000006001d7202 */ /* 0x000fe20000000f00 */
[----:B---3--:R-:W-:Y:S01]  /*05e0*/  IMAD.WIDE.U32 R6, R145, 0x4, R22 ;  /* 0x0000000491067825 */ /* 0x008fe200078e0016 */
[----:B------:R-:W-:Y:S02]  /*05f0*/  IADD3 R4, P0, PT, R4, 0x1c00, RZ ;  /* 0x00001c0004047810 */ /* 0x000fe40007f1e0ff */
[----:B------:R-:W-:-:S02]  /*0600*/  IADD3.X R9, PT, PT, RZ, R5, RZ, P1, !PT ;  /* 0x00000005ff097210 */ /* 0x000fc40000ffe4ff */
[----:B------:R-:W-:Y:S01]  /*0610*/  LOP3.LUT R147, R147, 0x7c, R140, 0xf8, !PT ;  /* 0x0000007c93937812 */ /* 0x000fe200078ef88c */
[----:B------:R-:W-:Y:S01]  /*0620*/  @!PT LDS RZ, [RZ] ;  /* 0x00000000fffff984 */ /* 0x000fe20000000800 */
[----:B------:R-:W-:Y:S01]  /*0630*/  @!PT LDS RZ, [RZ] ;  /* 0x00000000fffff984 */ /* 0x000fe20000000800 */
[----:B------:R-:W-:Y:S01]  /*0640*/  @!PT LDS RZ, [RZ] ;  /* 0x00000000fffff984 */ /* 0x000fe20000000800 */
[----:B------:R2:W-:Y:S01]  /*0650*/  LDGSTS.E.BYPASS.128 [R27], desc[UR12][R6.64] ;  /* 0x00000000061b7fae */ /* 0x0005e2000b98180c */
[-C--:B------:R-:W-:Y:S02]  /*0660*/  IADD3.X R11, PT, PT, RZ, R5.reuse, RZ, P2, !PT ;  /* 0x00000005ff0b7210 */ /* 0x080fe400017fe4ff */
[-C--:B------:R-:W-:Y:S02]  /*0670*/  IADD3.X R17, PT, PT, RZ, R5.reuse, RZ, P3, !PT ;  /* 0x00000005ff117210 */ /* 0x080fe40001ffe4ff */
[-C--:B------:R-:W-:Y:S02]  /*0680*/  IADD3.X R19, PT, PT, RZ, R5.reuse, RZ, P4, !PT ;  /* 0x00000005ff137210 */ /* 0x080fe400027fe4ff */
[-C--:B------:R-:W-:Y:S02]  /*0690*/  IADD3.X R21, PT, PT, RZ, R5.reuse, RZ, P5, !PT ;  /* 0x00000005ff157210 */ /* 0x080fe40002ffe4ff */
[----:B------:R-:W-:-:S02]  /*06a0*/  IADD3.X R5, PT, PT, RZ, R5, RZ, P0, !PT ;  /* 0x00000005ff057210 */ /* 0x000fc400007fe4ff */
[----:B------:R-:W-:Y:S01]  /*06b0*/  MOV R33, R2 ;  /* 0x0000000200217202 */ /* 0x000fe20000000f00 */
[----:B-1----:R-:W-:Y:S01]  /*06c0*/  IMAD.WIDE.U32 R2, R147, 0x4, R24 ;  /* 0x0000000493027825 */ /* 0x002fe200078e0018 */
[----:B------:R-:W-:Y:S02]  /*06d0*/  MOV R35, R8 ;  /* 0x0000000800237202 */ /* 0x000fe40000000f00 */
[----:B--2---:R-:W-:Y:S02]  /*06e0*/  CS2R R26, SRZ ;  /* 0x00000000001a7805 */ /* 0x004fe4000001ff00 */
[----:B------:R-:W-:Y:S02]  /*06f0*/  IADD3 R8, P0, PT, R6, 0x40000, RZ ;  /* 0x0004000006087810 */ /* 0x000fe40007f1e0ff */
[----:B------:R-:W-:Y:S02]  /*0700*/  MOV R25, R4 ;  /* 0x0000000400197202 */ /* 0x000fe40000000f00 */
[----:B------:R-:W-:-:S02]  /*0710*/  IADD3.X R9, PT, PT, RZ, R7, RZ, P0, !PT ;  /* 0x00000007ff097210 */ /* 0x000fc400007fe4ff */
[----:B------:R-:W-:Y:S02]  /*0720*/  MOV R23, R10 ;  /* 0x0000000a00177202 */ /* 0x000fe40000000f00 */
[C---:B------:R-:W-:Y:S01]  /*0730*/  IADD3 R4, P0, PT, R2.reuse, 0x4000, RZ ;  /* 0x0000400002047810 */ /* 0x040fe20007f1e0ff */
[----:B------:R1:W-:Y:S01]  /*0740*/  LDGSTS.E.BYPASS.128 [R29], desc[UR12][R8.64] ;  /* 0x00000000081d7fae */ /* 0x0003e2000b98180c */
[----:B------:R-:W-:Y:S02]  /*0750*/  MOV R37, R12 ;  /* 0x0000000c00257202 */ /* 0x000fe40000000f00 */
[C---:B------:R-:W-:Y:S01]  /*0760*/  IADD3 R10, P1, PT, R2.reuse, 0x8000, RZ ;  /* 0x00008000020a7810 */ /* 0x040fe20007f3e0ff */
[----:B------:R2:W-:Y:S01]  /*0770*/  LDGSTS.E.BYPASS.128 [R31], desc[UR12][R2.64] ;  /* 0x00000000021f7fae */ /* 0x0005e2000b98180c */
[----:B------:R-:W-:Y:S02]  /*0780*/  IADD3 R12, P2, PT, R2, 0xc000, RZ ;  /* 0x0000c000020c7810 */ /* 0x000fe40007f5e0ff */
[----:B------:R-:W-:-:S02]  /*0790*/  IADD3.X R5, PT, PT, RZ, R3, RZ, P0, !PT ;  /* 0x00000003ff057210 */ /* 0x000fc400007fe4ff */
[----:B------:R-:W-:Y:S02]  /*07a0*/  MOV R39, R14 ;  /* 0x0000000e00277202 */ /* 0x000fe40000000f00 */
[----:B------:R-:W-:Y:S01]  /*07b0*/  IADD3.X R11, PT, PT, RZ, R3, RZ, P1, !PT ;  /* 0x00000003ff0b7210 */ /* 0x000fe20000ffe4ff */
[----:B------:R3:W-:Y:S01]  /*07c0*/  LDGSTS.E.BYPASS.128 [R33], desc[UR12][R4.64] ;  /* 0x0000000004217fae */ /* 0x0007e2000b98180c */
[----:B------:R-:W-:Y:S02]  /*07d0*/  MOV R41, R16 ;  /* 0x0000001000297202 */ /* 0x000fe40000000f00 */
[----:B-1----:R-:W-:Y:S02]  /*07e0*/  CS2R R28, SRZ ;  /* 0x00000000001c7805 */ /* 0x002fe4000001ff00 */
[----:B------:R-:W-:Y:S01]  /*07f0*/  IADD3 R14, P3, PT, R2, 0x10000, RZ ;  /* 0x00010000020e7810 */ /* 0x000fe20007f7e0ff */
[----:B------:R1:W-:Y:S01]  /*0800*/  LDGSTS.E.BYPASS.128 [R35], desc[UR12][R10.64] ;  /* 0x000000000a237fae */ /* 0x0003e2000b98180c */
[----:B------:R-:W-:-:S02]  /*0810*/  IADD3.X R13, PT, PT, RZ, R3, RZ, P2, !PT ;  /* 0x00000003ff0d7210 */ /* 0x000fc400017fe4ff */
[----:B--2---:R-:W-:Y:S02]  /*0820*/  CS2R R30, SRZ ;  /* 0x00000000001e7805 */ /* 0x004fe4000001ff00 */
[----:B------:R-:W-:Y:S02]  /*0830*/  MOV R43, R18 ;  /* 0x00000012002b7202 */ /* 0x000fe40000000f00 */
[C---:B------:R-:W-:Y:S01]  /*0840*/  IADD3 R16, P4, PT, R2.reuse, 0x14000, RZ ;  /* 0x0001400002107810 */ /* 0x040fe20007f9e0ff */
[----:B------:R2:W-:Y:S01]  /*0850*/  LDGSTS.E.BYPASS.128 [R23], desc[UR12][R12.64] ;  /* 0x000000000c177fae */ /* 0x0005e2000b98180c */
[----:B------:R-:W-:Y:S02]  /*0860*/  MOV R45, R20 ;  /* 0x00000014002d7202 */ /* 0x000fe40000000f00 */
[----:B---3--:R-:W-:Y:S02]  /*0870*/  CS2R R4, SRZ ;  /* 0x0000000000047805 */ /* 0x008fe4000001ff00 */
[C---:B------:R-:W-:Y:S01]  /*0880*/  IADD3 R18, P5, PT, R2.reuse, 0x18000, RZ ;  /* 0x0001800002127810 */ /* 0x040fe20007fbe0ff */
[----:B------:R-:W0:Y:S01]  /*0890*/  LDGDEPBAR ;  /* 0x00000000000079af */ /* 0x000e220000000000 */
[----:B------:R-:W-:-:S02]  /*08a0*/  IADD3 R20, P6, PT, R2, 0x1c000, RZ ;  /* 0x0001c00002147810 */ /* 0x000fc40007fde0ff */
[----:B-1----:R-:W-:Y:S02]  /*08b0*/  CS2R R10, SRZ ;  /* 0x00000000000a7805 */ /* 0x002fe4000001ff00 */
[-C--:B------:R-:W-:Y:S01]  /*08c0*/  IADD3.X R15, PT, PT, RZ, R3.reuse, RZ, P3, !PT ;  /* 0x00000003ff0f7210 */ /* 0x080fe20001ffe4ff */
[----:B------:R1:W-:Y:S01]  /*08d0*/  LDGSTS.E.BYPASS.128 [R37], desc[UR12][R6.64+0x20] ;  /* 0x0000002006257fae */ /* 0x0003e2000b98180c */
[-C--:B------:R-:W-:Y:S02]  /*08e0*/  IADD3.X R17, PT, PT, RZ, R3.reuse, RZ, P4, !PT ;  /* 0x00000003ff117210 */ /* 0x080fe400027fe4ff */
[----:B------:R-:W-:Y:S02]  /*08f0*/  CS2R R32, SRZ ;  /* 0x0000000000207805 */ /* 0x000fe4000001ff00 */
[-C--:B------:R-:W-:Y:S01]  /*0900*/  IADD3.X R19, PT, PT, RZ, R3.reuse, RZ, P5, !PT ;  /* 0x00000003ff137210 */ /* 0x080fe20002ffe4ff */
[----:B------:R3:W-:Y:S01]  /*0910*/  LDGSTS.E.BYPASS.128 [R39], desc[UR12][R8.64+0x20] ;  /* 0x0000002008277fae */ /* 0x0007e2000b98180c */
[----:B------:R-:W-:-:S02]  /*0920*/  IADD3.X R21, PT, PT, RZ, R3, RZ, P6, !PT ;  /* 0x00000003ff157210 */ /* 0x000fc400037fe4ff */
[----:B------:R-:W-:Y:S02]  /*0930*/  CS2R R2, SRZ ;  /* 0x0000000000027805 */ /* 0x000fe4000001ff00 */
[----:B------:R-:W-:Y:S01]  /*0940*/  SHF.L.U32 R144, R40, 0x3, RZ ;  /* 0x0000000328907819 */ /* 0x000fe200000006ff */
[----:B------:R4:W-:Y:S01]  /*0950*/  LDGSTS.E.BYPASS.128 [R41], desc[UR12][R14.64] ;  /* 0x000000000e297fae */ /* 0x0009e2000b98180c */
[----:B--2---:R-:W-:Y:S02]  /*0960*/  CS2R R12, SRZ ;  /* 0x00000000000c7805 */ /* 0x004fe4000001ff00 */
[----:B------:R-:W-:Y:S02]  /*0970*/  CS2R R22, SRZ ;  /* 0x0000000000167805 */ /* 0x000fe4000001ff00 */
[----:B------:R-:W-:Y:S01]  /*0980*/  CS2R R34, SRZ ;  /* 0x0000000000227805 */ /* 0x000fe2000001ff00 */
[----:B------:R2:W-:Y:S01]  /*0990*/  LDGSTS.E.BYPASS.128 [R43], desc[UR12][R16.64] ;  /* 0x00000000102b7fae */ /* 0x0005e2000b98180c */
[----:B-1----:R-:W-:-:S02]  /*09a0*/  CS2R R6, SRZ ;  /* 0x0000000000067805 */ /* 0x002fc4000001ff00 */
[----:B------:R-:W-:Y:S02]  /*09b0*/  CS2R R36, SRZ ;  /* 0x0000000000247805 */ /* 0x000fe4000001ff00 */
[----:B------:R-:W-:Y:S01]  /*09c0*/  MOV R141, RZ ;  /* 0x000000ff008d7202 */ /* 0x000fe20000000f00 */
[----:B------:R1:W-:Y:S01]  /*09d0*/  LDGSTS.E.BYPASS.128 [R45], desc[UR12][R18.64] ;  /* 0x00000000122d7fae */ /* 0x0003e2000b98180c */
[----:B---3--:R-:W-:Y:S02]  /*09e0*/  CS2R R8, SRZ ;  /* 0x0000000000087805 */ /* 0x008fe4000001ff00 */
[----:B------:R-:W-:Y:S02]  /*09f0*/  CS2R R38, SRZ ;  /* 0x0000000000267805 */ /* 0x000fe4000001ff00 */
[----:B------:R-:W-:Y:S01]  /*0a00*/  LOP3.LUT R144, R144, 0x180, RZ, 0xc0, !PT ;  /* 0x0000018090907812 */ /* 0x000fe200078ec0ff */
[----:B------:R3:W-:Y:S01]  /*0a10*/  LDGSTS.E.BYPASS.128 [R25], desc[UR12][R20.64] ;  /* 0x0000000014197fae */ /* 0x0007e2000b98180c */
[----:B----4-:R-:W-:-:S02]  /*0a20*/  CS2R R14, SRZ ;  /* 0x00000000000e7805 */ /* 0x010fc4000001ff00 */
[----:B------:R-:W-:Y:S01]  /*0a30*/  LOP3.LUT R146, R140, 0x3c, RZ, 0xc0, !PT ;  /* 0x0000003c8c927812 */ /* 0x000fe200078ec0ff */
[----:B------:R-:W0:Y:S01]  /*0a40*/  LDGDEPBAR ;  /* 0x00000000000079af */ /* 0x000e220000000000 */
[----:B--2---:R-:W-:Y:S02]  /*0a50*/  CS2R R16, SRZ ;  /* 0x0000000000107805 */ /* 0x004fe4000001ff00 */
[----:B-1----:R-:W-:Y:S02]  /*0a60*/  CS2R R18, SRZ ;  /* 0x0000000000127805 */ /* 0x002fe4000001ff00 */
[----:B---3--:R-:W-:Y:S02]  /*0a70*/  CS2R R20, SRZ ;  /* 0x0000000000147805 */ /* 0x008fe4000001ff00 */
[----:B------:R-:W-:-:S07]  /*0a80*/  CS2R R24, SRZ ;  /* 0x0000000000187805 */ /* 0x000fce000001ff00 */
.L_x_2:
[----:B------:R-:W1:Y:S01]  /*0a90*/  S2UR UR10, SR_SWINHI ;  /* 0x00000000000a79c3 */ /* 0x000e620000002f00 */
[----:B------:R-:W-:Y:S01]  /*0aa0*/  UIADD3 UR5, UPT, UPT, UR4, 0x2, URZ ;  /* 0x0000000204057890 */ /* 0x000fe2000fffe0ff */
[----:B------:R-:W-:-:S06]  /*0ab0*/  MOV R47, 0x4 ;  /* 0x00000004002f7802 */ /* 0x000fcc0000000f00 */
[----:B------:R-:W-:Y:S01]  /*0ac0*/  BAR.SYNC.DEFER_BLOCKING 0x0 ;  /* 0x0000000000007b1d */ /* 0x000fe20000010000 */
[----:B------:R-:W-:Y:S01]  /*0ad0*/  MOV R143, 0x4 ;  /* 0x00000004008f7802 */ /* 0x000fe20000000f00 */
[----:B------:R-:W-:-:S04]  /*0ae0*/  UIMAD.WIDE.U32 UR6, UR5, -0x55555555, URZ ;  /* 0xaaaaaaab050678a5 */ /* 0x000fc8000f8e00ff */
[----:B------:R-:W-:Y:S02]  /*0af0*/  USHF.R.U32.HI UR7, URZ, 0x1, UR7 ;  /* 0x00000001ff077899 */ /* 0x000fe40008011607 */
[----:B------:R-:W2:Y:S02]  /*0b00*/  LDC.64 R44, c[0x0][0x380] ;  /* 0x0000e000ff2c7b82 */ /* 0x000ea40000000a00 */
[----:B------:R-:W-:-:S04]  /*0b10*/  UIMAD UR5, UR7, -0x3, UR5 ;  /* 0xfffffffd070578a4 */ /* 0x000fc8000f8e0205 */
[----:B------:R-:W-:Y:S02]  /*0b20*/  USHF.L.U32 UR11, UR5, 0x9, URZ ;  /* 0x00000009050b7899 */ /* 0x000fe400080006ff */
[----:B------:R-:W3:Y:S01]  /*0b30*/  LDC.64 R40, c[0x0][0x388] ;  /* 0x0000e200ff287b82 */ /* 0x000ee20000000a00 */
[----:B------:R-:W-:-:S03]  /*0b40*/  USHF.L.U32 UR5, UR5, 0xa, URZ ;  /* 0x0000000a05057899 */ /* 0x000fc600080006ff */
[----:B------:R-:W-:Y:S01]  /*0b50*/  MOV R43, UR11 ;  /* 0x0000000b002b7c02 */ /* 0x000fe20008000f00 */
[----:B------:R-:W-:Y:S01]  /*0b60*/  UMOV UR6, UR8 ;  /* 0x0000000800067c82 */ /* 0x000fe20008000000 */
[----:B-1----:R-:W-:Y:S02]  /*0b70*/  UMOV UR7, UR10 ;  /* 0x0000000a00077c82 */ /* 0x002fe40008000000 */
[C---:B------:R-:W-:Y:S01]  /*0b80*/  IMAD.WIDE.U32 R46, R140.reuse, R47, UR6 ;  /* 0x000000068c2e7e25 */ /* 0x040fe2000f8e002f */
[----:B------:R-:W-:Y:S01]  /*0b90*/  UMOV UR6, UR9 ;  /* 0x0000000900067c82 */ /* 0x000fe20008000000 */
[----:B------:R-:W-:Y:S02]  /*0ba0*/  UMOV UR7, UR10 ;  /* 0x0000000a00077c82 */ /* 0x000fe40008000000 */
[----:B------:R-:W-:Y:S01]  /*0bb0*/  IMAD.WIDE.U32 R142, R140, R143, UR6 ;  /* 0x000000068c8e7e25 */ /* 0x000fe2000f8e008f */
[----:B------:R-:W-:-:S03]  /*0bc0*/  USHF.L.U32 UR6, UR4, 0xe, URZ ;  /* 0x0000000e04067899 */ /* 0x000fc600080006ff */
[----:B------:R-:W-:Y:S01]  /*0bd0*/  IMAD.WIDE.U32 R46, R43, 0x4, R46 ;  /* 0x000000042b2e7825 */ /* 0x000fe200078e002e */
[----:B------:R-:W-:Y:S01]  /*0be0*/  MOV R43, UR5 ;  /* 0x00000005002b7c02 */ /* 0x000fe20008000f00 */
[----:B------:R-:W-:Y:S02]  /*0bf0*/  USHF.L.U32 UR5, UR4, 0x3, URZ ;  /* 0x0000000304057899 */ /* 0x000fe400080006ff */
[----:B--2---:R-:W-:Y:S01]  /*0c00*/  IMAD.WIDE.U32 R44, R145, 0x4, R44 ;  /* 0x00000004912c7825 */ /* 0x004fe200078e002c */
[----:B------:R-:W-:Y:S02]  /*0c10*/  IADD3 R42, P0, PT, R46, 0x400, RZ ;  /* 0x000004002e2a7810 */ /* 0x000fe40007f1e0ff */
[----:B------:R-:W-:Y:S01]  /*0c20*/  MOV R151, R46 ;  /* 0x0000002e00977202 */ /* 0x000fe20000000f00 */
[----:B------:R-:W-:Y:S01]  /*0c30*/  IMAD.WIDE.U32 R142, R43, 0x4, R142 ;  /* 0x000000042b8e7825 */ /* 0x000fe200078e008e */
[----:B------:R-:W-:Y:S02]  /*0c40*/  IADD3.X R43, PT, PT, RZ, R47, RZ, P0, !PT ;  /* 0x0000002fff2b7210 */ /* 0x000fe400007fe4ff */
[----:B------:R-:W-:Y:S01]  /*0c50*/  MOV R153, UR5 ;  /* 0x0000000500997c02 */ /* 0x000fe20008000f00 */
[----:B---3--:R-:W-:Y:S01]  /*0c60*/  IMAD.WIDE.U32 R40, R147, 0x4, R40 ;  /* 0x0000000493287825 */ /* 0x008fe200078e0028 */
[C---:B------:R-:W-:Y:S01]  /*0c70*/  IADD3 R46, P0, PT, R142.reuse, 0x400, RZ ;  /* 0x000004008e2e7810 */ /* 0x040fe20007f1e0ff */
[----:B------:R-:W-:Y:S01]  /*0c80*/  UMOV UR5, URZ ;  /* 0x000000ff00057c82 */ /* 0x000fe20008000000 */
[C---:B------:R-:W-:Y:S01]  /*0c90*/  IADD3 R86, P1, PT, R142.reuse, 0x800, RZ ;  /* 0x000008008e567810 */ /* 0x040fe20007f3e0ff */
[----:B------:R-:W-:Y:S01]  /*0ca0*/  IMAD.WIDE.U32 R44, R153, 0x4, R44 ;  /* 0x00000004992c7825 */ /* 0x000fe200078e002c */
[----:B------:R-:W-:-:S02]  /*0cb0*/  IADD3 R88, P2, PT, R142, 0xc00, RZ ;  /* 0x00000c008e587810 */ /* 0x000fc40007f5e0ff */
[----:B------:R-:W-:Y:S02]  /*0cc0*/  MOV R149, R142 ;  /* 0x0000008e00957202 */ /* 0x000fe40000000f00 */
[-C--:B------:R-:W-:Y:S01]  /*0cd0*/  IADD3.X R47, PT, PT, RZ, R143.reuse, RZ, P0, !PT ;  /* 0x0000008fff2f7210 */ /* 0x080fe200007fe4ff */
[----:B------:R-:W-:Y:S01]  /*0ce0*/  @!PT LDS RZ, [RZ] ;  /* 0x00000000fffff984 */ /* 0x000fe20000000800 */
[----:B------:R-:W-:Y:S01]  /*0cf0*/  @!PT LDS RZ, [RZ] ;  /* 0x00000000fffff984 */ /* 0x000fe20000000800 */
[----:B------:R-:W-:Y:S01]  /*0d00*/  @!PT LDS RZ, [RZ] ;  /* 0x00000000fffff984 */ /* 0x000fe20000000800 */
[----:B------:R-:W-:Y:S01]  /*0d10*/  LDGSTS.E.BYPASS.128 [R151], desc[UR12][R44.64+0x40] ;  /* 0x000000402c977fae */ /* 0x000fe2000b98180c */
[-C--:B------:R-:W-:Y:S02]  /*0d20*/  IADD3.X R87, PT, PT, RZ, R143.reuse, RZ, P1, !PT ;  /* 0x0000008fff577210 */ /* 0x080fe40000ffe4ff */
[----:B------:R-:W-:Y:S02]  /*0d30*/  IADD3.X R89, PT, PT, RZ, R143, RZ, P2, !PT ;  /* 0x0000008fff597210 */ /* 0x000fe400017fe4ff */
[----:B------:R-:W-:Y:S02]  /*0d40*/  MOV R143, R42 ;  /* 0x0000002a008f7202 */ /* 0x000fe40000000f00 */
[----:B------:R-:W-:Y:S01]  /*0d50*/  MOV R43, UR6 ;  /* 0x00000006002b7c02 */ /* 0x000fe20008000f00 */
[----:B------:R-:W-:Y:S01]  /*0d60*/  UIMAD.WIDE.U32 UR6, UR4, -0x55555555, URZ ;  /* 0xaaaaaaab040678a5 */ /* 0x000fe2000f8e00ff */
[----:B------:R-:W-:-:S02]  /*0d70*/  MOV R157, R88 ;  /* 0x00000058009d7202 */ /* 0x000fc40000000f00 */
[----:B------:R-:W-:Y:S01]  /*0d80*/  MOV R155, R86 ;  /* 0x00000056009b7202 */ /* 0x000fe20000000f00 */
[----:B------:R-:W-:Y:S01]  /*0d90*/  IMAD.WIDE.U32 R42, R43, 0x4, R40 ;  /* 0x000000042b2a7825 */ /* 0x000fe200078e0028 */
[----:B------:R-:W-:Y:S01]  /*0da0*/  IADD3 R40, P0, PT, R44, 0x40000, RZ ;  /* 0x000400002c287810 */ /* 0x000fe20007f1e0ff */
[----:B------:R-:W-:Y:S01]  /*0db0*/  USHF.R.U32.HI UR7, URZ, 0x1, UR7 ;  /* 0x00000001ff077899 */ /* 0x000fe20008011607 */
[----:B------:R-:W-:Y:S02]  /*0dc0*/  MOV R153, R46 ;  /* 0x0000002e00997202 */ /* 0x000fe40000000f00 */
[----:B------:R-:W-:Y:S01]  /*0dd0*/  IADD3.X R41, PT, PT, RZ, R45, RZ, P0, !PT ;  /* 0x0000002dff297210 */ /* 0x000fe200007fe4ff */
[----:B------:R-:W-:Y:S01]  /*0de0*/  UIMAD UR7, UR7, -0x3, UR4 ;  /* 0xfffffffd070778a4 */ /* 0x000fe2000f8e0204 */
[C---:B------:R-:W-:Y:S01]  /*0df0*/  IADD3 R88, P0, PT, R42.reuse, 0x20000, RZ ;  /* 0x000200002a587810 */ /* 0x040fe20007f1e0ff */
[----:B------:R-:W-:Y:S01]  /*0e00*/  UIADD3 UR4, UPT, UPT, UR4, 0x1, URZ ;  /* 0x0000000104047890 */ /* 0x000fe2000fffe0ff */
[C---:B------:R-:W-:Y:S01]  /*0e10*/  IADD3 R86, P1, PT, R42.reuse, 0x24000, RZ ;  /* 0x000240002a567810 */ /* 0x040fe20007f3e0ff */
[----:B------:R1:W-:Y:S01]  /*0e20*/  LDGSTS.E.BYPASS.128 [R143], desc[UR12][R40.64+0x40] ;  /* 0x00000040288f7fae */ /* 0x0003e2000b98180c */
[C---:B------:R-:W-:Y:S01]  /*0e30*/  IADD3 R46, P2, PT, R42.reuse, 0x28000, RZ ;  /* 0x000280002a2e7810 */ /* 0x040fe20007f5e0ff */
[----:B------:R-:W-:Y:S01]  /*0e40*/  UISETP.NE.AND UP2, UPT, UR4, 0xfe, UPT ;  /* 0x000000fe0400788c */ /* 0x000fe2000bf45270 */
[----:B------:R-:W-:-:S02]  /*0e50*/  IADD3 R42, P3, PT, R42, 0x2c000, RZ ;  /* 0x0002c0002a2a7810 */ /* 0x000fc40007f7e0ff */
[-C--:B------:R-:W-:Y:S02]  /*0e60*/  IADD3.X R89, PT, PT, RZ, R43.reuse, RZ, P0, !PT ;  /* 0x0000002bff597210 */ /* 0x080fe400007fe4ff */
[-C--:B------:R-:W-:Y:S02]  /*0e70*/  IADD3.X R87, PT, PT, RZ, R43.reuse, RZ, P1, !PT ;  /* 0x0000002bff577210 */ /* 0x080fe40000ffe4ff */
[-C--:B------:R-:W-:Y:S01]  /*0e80*/  IADD3.X R47, PT, PT, RZ, R43.reuse, RZ, P2, !PT ;  /* 0x0000002bff2f7210 */ /* 0x080fe200017fe4ff */
[----:B------:R-:W-:Y:S01]  /*0e90*/  LDGSTS.E.BYPASS.128 [R149], desc[UR12][R88.64] ;  /* 0x0000000058957fae */ /* 0x000fe2000b98180c */
[----:B------:R-:W-:Y:S02]  /*0ea0*/  IADD3.X R43, PT, PT, RZ, R43, RZ, P3, !PT ;  /* 0x0000002bff2b7210 */ /* 0x000fe40001ffe4ff */
[----:B-1----:R-:W-:Y:S01]  /*0eb0*/  MOV R41, UR7 ;  /* 0x0000000700297c02 */ /* 0x002fe20008000f00 */
[----:B------:R1:W-:Y:S04]  /*0ec0*/  LDGSTS.E.BYPASS.128 [R153], desc[UR12][R86.64] ;  /* 0x0000000056997fae */ /* 0x0003e8000b98180c */
[----:B------:R2:W-:Y:S04]  /*0ed0*/  LDGSTS.E.BYPASS.128 [R155], desc[UR12][R46.64] ;  /* 0x000000002e9b7fae */ /* 0x0005e8000b98180c */
[----:B------:R2:W-:Y:S04]  /*0ee0*/  LDGSTS.E.BYPASS.128 [R157], desc[UR12][R42.64] ;  /* 0x000000002a9d7fae */ /* 0x0005e8000b98180c */
[----:B------:R-:W0:Y:S01]  /*0ef0*/  LDGDEPBAR ;  /* 0x00000000000079af */ /* 0x000e220000000000 */
[----:B-1----:R-:W-:-:S02]  /*0f00*/  MOV R87, UR7 ;  /* 0x0000000700577c02 */ /* 0x002fc40008000f00 */
[----:B------:R-:W-:Y:S02]  /*0f10*/  LEA R86, R41, R146, 0xa ;  /* 0x0000009229567211 */ /* 0x000fe400078e50ff */
[----:B------:R-:W-:Y:S01]  /*0f20*/  LEA R87, R87, R144, 0x9 ;  /* 0x0000009057577211 */ /* 0x000fe200078e48ff */
[----:B------:R-:W-:-:S04]  /*0f30*/  DEPBAR.LE SB0, 0x2 ;  /* 0x000080800000791a */ /* 0x000fc80000000000 */
[----:B------:R-:W-:Y:S06]  /*0f40*/  BAR.SYNC.DEFER_BLOCKING 0x0 ;  /* 0x0000000000007b1d */ /* 0x000fec0000010000 */
.L_x_1:
[----:B------:R-:W-:Y:S01]  /*0f50*/  HFMA2 R40, -RZ, RZ, 0, 0 ;  /* 0x00000000ff287431 */ /* 0x000fe200000001ff */
[----:B------:R-:W-:-:S11]  /*0f60*/  UPLOP3.LUT UP0, UPT, UPT, UPT, UPT, 0x80, 0x8 ;  /* 0x000000000008789c */ /* 0x000fd60003f0f070 */
.L_x_0:
[----:B------:R-:W1:Y:S01]  /*0f70*/  S2UR UR9, SR_CgaCtaId ;  /* 0x00000000000979c3 */ /* 0x000e620000008800 */
[----:B------:R-:W-:Y:S01]  /*0f80*/  UMOV UR6, 0x400 ;  /* 0x0000040000067882 */ /* 0x000fe20000000000 */
[----:B--2---:R-:W-:Y:S01]  /*0f90*/  MOV R42, UR5 ;  /* 0x00000005002a7c02 */ /* 0x004fe20008000f00 */
[----:B------:R-:W-:Y:S01]  /*0fa0*/  UPLOP3.LUT UP1, UPT, UPT, UPT, UP0, 0x80, 0x8 ;  /* 0x000000000008789c */ /* 0x000fe20003f2f000 */
[----:B------:R-:W-:Y:S01]  /*0fb0*/  MOV R43, UR5 ;  /* 0x00000005002b7c02 */ /* 0x000fe20008000f00 */
[----:B------:R-:W-:Y:S01]  /*0fc0*/  UPLOP3.LUT UP0, UPT, UPT, UPT, UPT, 0x40, 0x4 ;  /* 0x000000000004789c */ /* 0x000fe20003f0e870 */
[----:B------:R-:W-:Y:S02]  /*0fd0*/  LEA R41, R42, R87, 0x1 ;  /* 0x000000572a297211 */ /* 0x000fe400078e08ff */
[----:B------:R-:W-:Y:S02]  /*0fe0*/  LEA R43, R43, R86, 0x8 ;  /* 0x000000562b2b7211 */ /* 0x000fe400078e40ff */
[----:B------:R-:W-:-:S02]  /*0ff0*/  IADD3 R41, PT, PT, R41, R40, RZ ;  /* 0x0000002829297210 */ /* 0x000fc40007ffe0ff */
[----:B------:R-:W-:Y:S01]  /*1000*/  LEA R43, R40, R43, 0x7 ;  /* 0x0000002b282b7211 */ /* 0x000fe200078e38ff */
[----:B-1----:R-:W-:Y:S02]  /*1010*/  ULEA UR8, UR9, UR6, 0x18 ;  /* 0x0000000609087291 */ /* 0x002fe4000f8ec0ff */
[----:B------:R-:W-:-:S04]  /*1020*/  UIADD3 UR6, UPT, UPT, UR6, 0x1800, URZ ;  /* 0x0000180006067890 */ /* 0x000fc8000fffe0ff */
[----:B------:R-:W-:Y:S01]  /*1030*/  ULEA UR9, UR9, UR6, 0x18 ;  /* 0x0000000609097291 */ /* 0x000fe2000f8ec0ff */
[----:B------:R-:W-:-:S05]  /*1040*/  LEA R88, R41, UR8, 0x2 ;  /* 0x0000000829587c11 */ /* 0x000fca000f8e10ff */
[----:B------:R-:W-:Y:S01]  /*1050*/  LEA R89, R43, UR9, 0x2 ;  /* 0x000000092b597c11 */ /* 0x000fe2000f8e10ff */
[----:B------:R-:W-:Y:S04]  /*1060*/  LDS R143, [R88+0x20] ;  /* 0x00002000588f7984 */ /* 0x000fe80000000800 */
[----:B------:R-:W1:Y:S04]  /*1070*/  LDS.128 R40, [R89] ;  /* 0x0000000059287984 */ /* 0x000e680000000c00 */
[----:B------:R-:W2:Y:S04]  /*1080*/  LDS.128 R44, [R89+0x100] ;  /* 0x00010000592c7984 */ /* 0x000ea80000000c00 */
[----:B------:R-:W3:Y:S04]  /*1090*/  LDS R149, [R88+0x40] ;  /* 0x0000400058957984 */ /* 0x000ee80000000800 */
[----:B------:R-:W4:Y:S04]  /*10a0*/  LDS R151, [R88+0x60] ;  /* 0x0000600058977984 */ /* 0x000f280000000800 */
[----:B------:R-:W5:Y:S04]  /*10b0*/  LDS R153, [R88+0x80] ;  /* 0x0000800058997984 */ /* 0x000f680000000800 */
[----:B------:R-:W5:Y:S04]  /*10c0*/  LDS R155, [R88+0xa0] ;  /* 0x0000a000589b7984 */ /* 0x000f680000000800 */
[----:B------:R-:W5:Y:S04]  /*10d0*/  LDS R89, [R88+0xc0] ;  /* 0x0000c00058597984 */ /* 0x000f680000000800 */
[----:B------:R-:W5:Y:S01]  /*10e0*/  LDS R142, [R88] ;  /* 0x00000000588e7984 */ /* 0x000f620000000800 */
[----:B-1----:R-:W-:Y:S01]  /*10f0*/  FFMA R137, R40, R143, R137 ;  /* 0x0000008f28897223 */ /* 0x002fe20000000089 */
[C---:B------:R-:W-:Y:S01]  /*1100*/  FFMA R134, R143.reuse, R41, R134 ;  /* 0x000000298f867223 */ /* 0x040fe20000000086 */
[C---:B------:R-:W-:Y:S01]  /*1110*/  FFMA R135, R143.reuse, R42, R135 ;  /* 0x0000002a8f877223 */ /* 0x040fe20000000087 */
[C---:B------:R-:W-:Y:S01]  /*1120*/  FFMA R132, R143.reuse, R43, R132 ;  /* 0x0000002b8f847223 */ /* 0x040fe20000000084 */
[----:B--2---:R-:W-:Y:S01]  /*1130*/  FFMA R69, R44, R143, R69 ;  /* 0x0000008f2c457223 */ /* 0x004fe20000000045 */
[C---:B------:R-:W-:Y:S01]  /*1140*/  FFMA R66, R143.reuse, R45, R66 ;  /* 0x0000002d8f427223 */ /* 0x040fe20000000042 */
[C---:B------:R-:W-:Y:S01]  /*1150*/  FFMA R67, R143.reuse, R46, R67 ;  /* 0x0000002e8f437223 */ /* 0x040fe20000000043 */
[----:B------:R-:W-:Y:S01]  /*1160*/  FFMA R64, R143, R47, R64 ;  /* 0x0000002f8f407223 */ /* 0x000fe20000000040 */
[-C--:B---3--:R-:W-:Y:S01]  /*1170*/  FFMA R133, R40, R149.reuse, R133 ;  /* 0x0000009528857223 */ /* 0x088fe20000000085 */
[----:B------:R-:W-:Y:S01]  /*1180*/  FFMA R65, R44, R149, R65 ;  /* 0x000000952c417223 */ /* 0x000fe20000000041 */
[C---:B------:R-:W-:Y:S01]  /*1190*/  FFMA R130, R149.reuse, R41, R130 ;  /* 0x0000002995827223 */ /* 0x040fe20000000082 */
[C---:B------:R-:W-:Y:S01]  /*11a0*/  FFMA R62, R149.reuse, R45, R62 ;  /* 0x0000002d953e7223 */ /* 0x040fe2000000003e */
[C---:B------:R-:W-:Y:S01]  /*11b0*/  FFMA R131, R149.reuse, R42, R131 ;  /* 0x0000002a95837223 */ /* 0x040fe20000000083 */
[C---:B------:R-:W-:Y:S01]  /*11c0*/  FFMA R63, R149.reuse, R46, R63 ;  /* 0x0000002e953f7223 */ /* 0x040fe2000000003f */
[C---:B------:R-:W-:Y:S01]  /*11d0*/  FFMA R128, R149.reuse, R43, R128 ;  /* 0x0000002b95807223 */ /* 0x040fe20000000080 */
[----:B------:R-:W-:Y:S01]  /*11e0*/  FFMA R60, R149, R47, R60 ;  /* 0x0000002f953c7223 */ /* 0x000fe2000000003c */
[-C--:B----4-:R-:W-:Y:S01]  /*11f0*/  FFMA R129, R40, R151.reuse, R129 ;  /* 0x0000009728817223 */ /* 0x090fe20000000081 */
[----:B------:R-:W-:Y:S01]  /*1200*/  FFMA R61, R44, R151, R61 ;  /* 0x000000972c3d7223 */ /* 0x000fe2000000003d */
[C---:B------:R-:W-:Y:S01]  /*1210*/  FFMA R126, R151.reuse, R41, R126 ;  /* 0x00000029977e7223 */ /* 0x040fe2000000007e */
[C---:B------:R-:W-:Y:S01]  /*1220*/  FFMA R58, R151.reuse, R45, R58 ;  /* 0x0000002d973a7223 */ /* 0x040fe2000000003a */
[C---:B------:R-:W-:Y:S01]  /*1230*/  FFMA R127, R151.reuse, R42, R127 ;  /* 0x0000002a977f7223 */ /* 0x040fe2000000007f */
[C---:B------:R-:W-:Y:S01]  /*1240*/  FFMA R59, R151.reuse, R46, R59 ;  /* 0x0000002e973b7223 */ /* 0x040fe2000000003b */
[C---:B------:R-:W-:Y:S01]  /*1250*/  FFMA R124, R151.reuse, R43, R124 ;  /* 0x0000002b977c7223 */ /* 0x040fe2000000007c */
[----:B------:R-:W-:Y:S01]  /*1260*/  FFMA R56, R151, R47, R56 ;  /* 0x0000002f97387223 */ /* 0x000fe20000000038 */
[----:B------:R-:W1:Y:S01]  /*1270*/  LDS R143, [R88+0xe0] ;  /* 0x0000e000588f7984 */ /* 0x000e620000000800 */
[-C--:B-----5:R-:W-:Y:S01]  /*1280*/  FFMA R125, R40, R153.reuse, R125 ;  /* 0x00000099287d7223 */ /* 0x0a0fe2000000007d */
[----:B------:R-:W-:Y:S01]  /*1290*/  FFMA R57, R44, R153, R57 ;  /* 0x000000992c397223 */ /* 0x000fe20000000039 */
[C---:B------:R-:W-:Y:S01]  /*12a0*/  FFMA R122, R153.reuse, R41, R122 ;  /* 0x00000029997a7223 */ /* 0x040fe2000000007a */
[----:B------:R-:W2:Y:S01]  /*12b0*/  LDS R149, [R88+0x100] ;  /* 0x0001000058957984 */ /* 0x000ea20000000800 */
[C---:B------:R-:W-:Y:S01]  /*12c0*/  FFMA R54, R153.reuse, R45, R54 ;  /* 0x0000002d99367223 */ /* 0x040fe20000000036 */
[C---:B------:R-:W-:Y:S01]  /*12d0*/  FFMA R123, R153.reuse, R42, R123 ;  /* 0x0000002a997b7223 */ /* 0x040fe2000000007b */
[C---:B------:R-:W-:Y:S01]  /*12e0*/  FFMA R55, R153.reuse, R46, R55 ;  /* 0x0000002e99377223 */ /* 0x040fe20000000037 */
[----:B------:R-:W3:Y:S01]  /*12f0*/  LDS R151, [R88+0x120] ;  /* 0x0001200058977984 */ /* 0x000ee20000000800 */
[C---:B------:R-:W-:Y:S01]  /*1300*/  FFMA R120, R153.reuse, R43, R120 ;  /* 0x0000002b99787223 */ /* 0x040fe20000000078 */
[----:B------:R-:W-:Y:S01]  /*1310*/  FFMA R52, R153, R47, R52 ;  /* 0x0000002f99347223 */ /* 0x000fe20000000034 */
[-C--:B------:R-:W-:Y:S01]  /*1320*/  FFMA R121, R40, R155.reuse, R121 ;  /* 0x0000009b28797223 */ /* 0x080fe20000000079 */
[----:B------:R-:W-:Y:S01]  /*1330*/  FFMA R53, R44, R155, R53 ;  /* 0x0000009b2c357223 */ /* 0x000fe20000000035 */
[C---:B------:R-:W-:Y:S01]  /*1340*/  FFMA R118, R155.reuse, R41, R118 ;  /* 0x000000299b767223 */ /* 0x040fe20000000076 */
[C---:B------:R-:W-:Y:S01]  /*1350*/  FFMA R50, R155.reuse, R45, R50 ;  /* 0x0000002d9b327223 */ /* 0x040fe20000000032 */
[C---:B------:R-:W-:Y:S01]  /*1360*/  FFMA R119, R155.reuse, R42, R119 ;  /* 0x0000002a9b777223 */ /* 0x040fe20000000077 */
[C---:B------:R-:W-:Y:S01]  /*1370*/  FFMA R51, R155.reuse, R46, R51 ;  /* 0x0000002e9b337223 */ /* 0x040fe20000000033 */
        /* <DEDUP_REMOVED lines=10> */
[----:B------:R-:W4:Y:S01]  /*1420*/  LDS R153, [R88+0x140] ;  /* 0x0001400058997984 */ /* 0x000f220000000800 */
[C---:B------:R-:W-:Y:S01]  /*1430*/  FFMA R141, R142.reuse, R40, R141 ;  /* 0x000000288e8d7223 */ /* 0x040fe2000000008d */
[C---:B------:R-:W-:Y:S01]  /*1440*/  FFMA R138, R142.reuse, R41, R138 ;  /* 0x000000298e8a7223 */ /* 0x040fe2000000008a */
[C---:B------:R-:W-:Y:S01]  /*1450*/  FFMA R139, R142.reuse, R42, R139 ;  /* 0x0000002a8e8b7223 */ /* 0x040fe2000000008b */
[----:B------:R-:W5:Y:S01]  /*1460*/  LDS R155, [R88+0x160] ;  /* 0x00016000589b7984 */ /* 0x000f620000000800 */
[C---:B------:R-:W-:Y:S01]  /*1470*/  FFMA R136, R142.reuse, R43, R136 ;  /* 0x0000002b8e887223 */ /* 0x040fe20000000088 */
[C---:B------:R-:W-:Y:S01]  /*1480*/  FFMA R73, R142.reuse, R44, R73 ;  /* 0x0000002c8e497223 */ /* 0x040fe20000000049 */
[C---:B------:R-:W-:Y:S01]  /*1490*/  FFMA R70, R142.reuse, R45, R70 ;  /* 0x0000002d8e467223 */ /* 0x040fe20000000046 */
[----:B------:R-:W5:Y:S01]  /*14a0*/  LDS R89, [R88+0x180] ;  /* 0x0001800058597984 */ /* 0x000f620000000800 */
[C---:B------:R-:W-:Y:S01]  /*14b0*/  FFMA R71, R142.reuse, R46, R71 ;  /* 0x0000002e8e477223 */ /* 0x040fe20000000047 */
[----:B------:R-:W-:Y:S01]  /*14c0*/  FFMA R68, R142, R47, R68 ;  /* 0x0000002f8e447223 */ /* 0x000fe20000000044 */
[-C--:B-1----:R-:W-:Y:S01]  /*14d0*/  FFMA R113, R40, R143.reuse, R113 ;  /* 0x0000008f28717223 */ /* 0x082fe20000000071 */
[----:B------:R-:W-:Y:S01]  /*14e0*/  FFMA R37, R44, R143, R37 ;  /* 0x0000008f2c257223 */ /* 0x000fe20000000025 */
[C---:B------:R-:W-:Y:S01]  /*14f0*/  FFMA R110, R143.reuse, R41, R110 ;  /* 0x000000298f6e7223 */ /* 0x040fe2000000006e */
[C---:B------:R-:W-:Y:S01]  /*1500*/  FFMA R34, R143.reuse, R45, R34 ;  /* 0x0000002d8f227223 */ /* 0x040fe20000000022 */
[C---:B------:R-:W-:Y:S01]  /*1510*/  FFMA R111, R143.reuse, R42, R111 ;  /* 0x0000002a8f6f7223 */ /* 0x040fe2000000006f */
[C---:B------:R-:W-:Y:S01]  /*1520*/  FFMA R35, R143.reuse, R46, R35 ;  /* 0x0000002e8f237223 */ /* 0x040fe20000000023 */
[C---:B------:R-:W-:Y:S01]  /*1530*/  FFMA R108, R143.reuse, R43, R108 ;  /* 0x0000002b8f6c7223 */ /* 0x040fe2000000006c */
[----:B------:R-:W-:Y:S01]  /*1540*/  FFMA R32, R143, R47, R32 ;  /* 0x0000002f8f207223 */ /* 0x000fe20000000020 */
[-C--:B--2---:R-:W-:Y:S01]  /*1550*/  FFMA R109, R40, R149.reuse, R109 ;  /* 0x00000095286d7223 */ /* 0x084fe2000000006d */
[----:B------:R-:W-:Y:S01]  /*1560*/  FFMA R33, R44, R149, R33 ;  /* 0x000000952c217223 */ /* 0x000fe20000000021 */
[C---:B------:R-:W-:Y:S01]  /*1570*/  FFMA R106, R149.reuse, R41, R106 ;  /* 0x00000029956a7223 */ /* 0x040fe2000000006a */
[C---:B------:R-:W-:Y:S01]  /*1580*/  FFMA R30, R149.reuse, R45, R30 ;  /* 0x0000002d951e7223 */ /* 0x040fe2000000001e */
[C---:B------:R-:W-:Y:S01]  /*1590*/  FFMA R107, R149.reuse, R42, R107 ;  /* 0x0000002a956b7223 */ /* 0x040fe2000000006b */
        /* <DEDUP_REMOVED lines=12> */
[----:B----4-:R-:W-:-:S03]  /*1660*/  FFMA R101, R40, R153, R101 ;  /* 0x0000009928657223 */ /* 0x010fc60000000065 */
[----:B------:R-:W2:Y:S01]  /*1670*/  LDS R149, [R88+0x1c0] ;  /* 0x0001c00058957984 */ /* 0x000ea20000000800 */
[----:B------:R-:W-:Y:S01]  /*1680*/  FFMA R25, R44, R153, R25 ;  /* 0x000000992c197223 */ /* 0x000fe20000000019 */
[C---:B------:R-:W-:Y:S01]  /*1690*/  FFMA R98, R153.reuse, R41, R98 ;  /* 0x0000002999627223 */ /* 0x040fe20000000062 */
[C---:B-----5:R-:W-:Y:S01]  /*16a0*/  FFMA R97, R40.reuse, R155, R97 ;  /* 0x0000009b28617223 */ /* 0x060fe20000000061 */
[----:B------:R-:W3:Y:S01]  /*16b0*/  LDS R151, [R88+0x1e0] ;  /* 0x0001e00058977984 */ /* 0x000ee20000000800 */
[C---:B------:R-:W-:Y:S01]  /*16c0*/  FFMA R22, R153.reuse, R45, R22 ;  /* 0x0000002d99167223 */ /* 0x040fe20000000016 */
[C---:B------:R-:W-:Y:S01]  /*16d0*/  FFMA R99, R153.reuse, R42, R99 ;  /* 0x0000002a99637223 */ /* 0x040fe20000000063 */
[----:B------:R-:W-:Y:S01]  /*16e0*/  FFMA R93, R40, R89, R93 ;  /* 0x00000059285d7223 */ /* 0x000fe2000000005d */
[C---:B------:R-:W-:Y:S01]  /*16f0*/  FFMA R23, R153.reuse, R46, R23 ;  /* 0x0000002e99177223 */ /* 0x040fe20000000017 */
[C---:B------:R-:W-:Y:S01]  /*1700*/  FFMA R96, R153.reuse, R43, R96 ;  /* 0x0000002b99607223 */ /* 0x040fe20000000060 */
[----:B------:R-:W-:Y:S01]  /*1710*/  FFMA R20, R153, R47, R20 ;  /* 0x0000002f99147223 */ /* 0x000fe20000000014 */
[C---:B------:R-:W-:Y:S01]  /*1720*/  FFMA R21, R44.reuse, R155, R21 ;  /* 0x0000009b2c157223 */ /* 0x040fe20000000015 */
[C---:B------:R-:W-:Y:S01]  /*1730*/  FFMA R94, R155.reuse, R41, R94 ;  /* 0x000000299b5e7223 */ /* 0x040fe2000000005e */
[C---:B------:R-:W-:Y:S01]  /*1740*/  FFMA R18, R155.reuse, R45, R18 ;  /* 0x0000002d9b127223 */ /* 0x040fe20000000012 */
[C---:B------:R-:W-:Y:S01]  /*1750*/  FFMA R95, R155.reuse, R42, R95 ;  /* 0x0000002a9b5f7223 */ /* 0x040fe2000000005f */
[C---:B------:R-:W-:Y:S01]  /*1760*/  FFMA R19, R155.reuse, R46, R19 ;  /* 0x0000002e9b137223 */ /* 0x040fe20000000013 */
[C---:B------:R-:W-:Y:S01]  /*1770*/  FFMA R92, R155.reuse, R43, R92 ;  /* 0x0000002b9b5c7223 */ /* 0x040fe2000000005c */
[----:B------:R-:W-:Y:S01]  /*1780*/  FFMA R16, R155, R47, R16 ;  /* 0x0000002f9b107223 */ /* 0x000fe20000000010 */
[----:B------:R-:W-:Y:S01]  /*1790*/  FFMA R17, R44, R89, R17 ;  /* 0x000000592c117223 */ /* 0x000fe20000000011 */
[C---:B------:R-:W-:Y:S01]  /*17a0*/  FFMA R90, R89.reuse, R41, R90 ;  /* 0x00000029595a7223 */ /* 0x040fe2000000005a */
[C---:B------:R-:W-:Y:S01]  /*17b0*/  FFMA R14, R89.reuse, R45, R14 ;  /* 0x0000002d590e7223 */ /* 0x040fe2000000000e */
[C---:B------:R-:W-:Y:S01]  /*17c0*/  FFMA R91, R89.reuse, R42, R91 ;  /* 0x0000002a595b7223 */ /* 0x040fe2000000005b */
[C---:B------:R-:W-:Y:S01]  /*17d0*/  FFMA R15, R89.reuse, R46, R15 ;  /* 0x0000002e590f7223 */ /* 0x040fe2000000000f */
[C---:B------:R-:W-:Y:S01]  /*17e0*/  FFMA R84, R89.reuse, R43, R84 ;  /* 0x0000002b59547223 */ /* 0x040fe20000000054 */
[----:B------:R-:W-:Y:S01]  /*17f0*/  FFMA R12, R89, R47, R12 ;  /* 0x0000002f590c7223 */ /* 0x000fe2000000000c */
[-C--:B-1----:R-:W-:Y:S01]  /*1800*/  FFMA R85, R40, R143.reuse, R85 ;  /* 0x0000008f28557223 */ /* 0x082fe20000000055 */
[----:B------:R-:W-:Y:S01]  /*1810*/  FFMA R13, R44, R143, R13 ;  /* 0x0000008f2c0d7223 */ /* 0x000fe2000000000d */
[C---:B------:R-:W-:Y:S01]  /*1820*/  FFMA R82, R143.reuse, R41, R82 ;  /* 0x000000298f527223 */ /* 0x040fe20000000052 */
[C---:B------:R-:W-:Y:S01]  /*1830*/  FFMA R10, R143.reuse, R45, R10 ;  /* 0x0000002d8f0a7223 */ /* 0x040fe2000000000a */
[C---:B--2---:R-:W-:Y:S01]  /*1840*/  FFMA R81, R40.reuse, R149, R81 ;  /* 0x0000009528517223 */ /* 0x044fe20000000051 */
[C---:B------:R-:W-:Y:S01]  /*1850*/  FFMA R83, R143.reuse, R42, R83 ;  /* 0x0000002a8f537223 */ /* 0x040fe20000000053 */
[C---:B------:R-:W-:Y:S01]  /*1860*/  FFMA R11, R143.reuse, R46, R11 ;  /* 0x0000002e8f0b7223 */ /* 0x040fe2000000000b */
[C---:B------:R-:W-:Y:S01]  /*1870*/  FFMA R80, R143.reuse, R43, R80 ;  /* 0x0000002b8f507223 */ /* 0x040fe20000000050 */
[----:B---3--:R-:W-:Y:S01]  /*1880*/  FFMA R77, R40, R151, R77 ;  /* 0x00000097284d7223 */ /* 0x008fe2000000004d */
        /* <DEDUP_REMOVED lines=15> */
[----:B------:R-:W-:Y:S01]  /*1980*/  MOV R40, 0x1 ;  /* 0x0000000100287802 */ /* 0x000fe20000000f00 */
[----:B------:R-:W-:Y:S06]  /*1990*/  BRA.U UP1, `(.L_x_0) ;  /* 0xfffffff501747547 */ /* 0x000fec000b83ffff */
[----:B------:R-:W-:-:S04]  /*19a0*/  UIADD3 UR5, UPT, UPT, UR5, 0x1, URZ ;  /* 0x0000000105057890 */ /* 0x000fc8000fffe0ff */
[----:B------:R-:W-:-:S09]  /*19b0*/  UISETP.NE.AND UP0, UPT, UR5, 0x4, UPT ;  /* 0x000000040500788c */ /* 0x000fd2000bf05270 */
[----:B------:R-:W-:Y:S05]  /*19c0*/  BRA.U UP0, `(.L_x_1) ;  /* 0xfffffff500607547 */ /* 0x000fea000b83ffff */
[----:B------:R-:W-:Y:S05]  /*19d0*/  BRA.U UP2, `(.L_x_2) ;  /* 0xfffffff1022c7547 */ /* 0x000fea000b83ffff */
[----:B------:R-:W-:-:S04]  /*19e0*/  DEPBAR.LE SB0, 0x1 ;  /* 0x000080400000791a */ /* 0x000fc80000000000 */
[----:B------:R-:W-:Y:S01]  /*19f0*/  UMOV UR4, URZ ;  /* 0x000000ff00047c82 */ /* 0x000fe20008000000 */
[----:B------:R-:W-:Y:S06]  /*1a00*/  BAR.SYNC.DEFER_BLOCKING 0x0 ;  /* 0x0000000000007b1d */ /* 0x000fec0000010000 */
.L_x_4:
[----:B------:R-:W1:Y:S01]  /*1a10*/  S2R R86, SR_TID.X ;  /* 0x0000000000567919 */ /* 0x000e620000002100 */
[----:B------:R-:W-:Y:S01]  /*1a20*/  MOV R144, UR4 ;  /* 0x0000000400907c02 */ /* 0x000fe20008000f00 */
[----:B------:R-:W-:Y:S01]  /*1a30*/  UPLOP3.LUT UP0, UPT, UPT, UPT, UPT, 0x80, 0x8 ;  /* 0x000000000008789c */ /* 0x000fe20003f0f070 */
[----:B------:R-:W-:Y:S01]  /*1a40*/  UMOV UR5, URZ ;  /* 0x000000ff00057c82 */ /* 0x000fe20008000000 */
[C---:B-1----:R-:W-:Y:S02]  /*1a50*/  SHF.L.U32 R87, R86.reuse, 0x2, RZ ;  /* 0x0000000256577819 */ /* 0x042fe400000006ff */
[----:B------:R-:W-:Y:S02]  /*1a60*/  SHF.L.U32 R88, R86, 0x3, RZ ;  /* 0x0000000356587819 */ /* 0x000fe400000006ff */
[----:B------:R-:W-:Y:S02]  /*1a70*/  LOP3.LUT R87, R87, 0x3c, RZ, 0xc0, !PT ;  /* 0x0000003c57577812 */ /* 0x000fe400078ec0ff */
[----:B------:R-:W-:-:S02]  /*1a80*/  LOP3.LUT R88, R88, 0x180, RZ, 0xc0, !PT ;  /* 0x0000018058587812 */ /* 0x000fc400078ec0ff */
[----:B------:R-:W-:-:S07]  /*1a90*/  LEA R144, R144, R87, 0x8 ;  /* 0x0000005790907211 */ /* 0x000fce00078e40ff */
.L_x_3:
[----:B------:R-:W-:Y:S02]  /*1aa0*/  ULEA UR6, UR4, UR5, 0x1 ;  /* 0x0000000504067291 */ /* 0x000fe4000f8e08ff */
[----:B------:R-:W-:Y:S01]  /*1ab0*/  MOV R43, UR5 ;  /* 0x00000005002b7c02 */ /* 0x000fe20008000f00 */
[----:B------:R-:W-:Y:S02]  /*1ac0*/  UPLOP3.LUT UP1, UPT, UPT, UPT, UP0, 0x80, 0x8 ;  /* 0x000000000008789c */ /* 0x000fe40003f2f000 */
[----:B------:R-:W-:Y:S01]  /*1ad0*/  UPLOP3.LUT UP0, UPT, UPT, UPT, UPT, 0x40, 0x4 ;  /* 0x000000000004789c */ /* 0x000fe20003f0e870 */
[----:B------:R-:W-:Y:S01]  /*1ae0*/  LEA R40, R43, R144, 0x7 ;  /* 0x000000902b287211 */ /* 0x000fe200078e38ff */
[----:B------:R-:W-:Y:S01]  /*1af0*/  UMOV UR5, 0x1 ;  /* 0x0000000100057882 */ /* 0x000fe20000000000 */
[----:B------:R-:W-:Y:S02]  /*1b00*/  IADD3 R41, PT, PT, R88, UR6, RZ ;  /* 0x0000000658297c10 */ /* 0x000fe4000fffe0ff */
[----:B------:R-:W-:-:S02]  /*1b10*/  LEA R142, R40, UR9, 0x2 ;  /* 0x00000009288e7c11 */ /* 0x000fc4000f8e10ff */
[----:B------:R-:W-:-:S03]  /*1b20*/  LEA R89, R41, UR8, 0x2 ;  /* 0x0000000829597c11 */ /* 0x000fc6000f8e10ff */
[----:B------:R-:W-:Y:S04]  /*1b30*/  LDS.128 R40, [R142+0x2000] ;  /* 0x002000008e287984 */ /* 0x000fe80000000c00 */
[----:B------:R-:W-:Y:S04]  /*1b40*/  LDS.128 R44, [R142+0x2100] ;  /* 0x002100008e2c7984 */ /* 0x000fe80000000c00 */
[----:B------:R-:W1:Y:S04]  /*1b50*/  LDS R143, [R89+0x1020] ;  /* 0x00102000598f7984 */ /* 0x000e680000000800 */
[----:B------:R-:W2:Y:S04]  /*1b60*/  LDS R145, [R89+0x1040] ;  /* 0x0010400059917984 */ /* 0x000ea80000000800 */
[----:B------:R-:W3:Y:S04]  /*1b70*/  LDS R147, [R89+0x1060] ;  /* 0x0010600059937984 */ /* 0x000ee80000000800 */
[----:B------:R-:W4:Y:S04]  /*1b80*/  LDS R149, [R89+0x1080] ;  /* 0x0010800059957984 */ /* 0x000f280000000800 */
[----:B------:R-:W5:Y:S04]  /*1b90*/  LDS R151, [R89+0x10a0] ;  /* 0x0010a00059977984 */ /* 0x000f680000000800 */
[----:B------:R-:W5:Y:S04]  /*1ba0*/  LDS R153, [R89+0x10c0] ;  /* 0x0010c00059997984 */ /* 0x000f680000000800 */
[----:B------:R-:W5:Y:S01]  /*1bb0*/  LDS R140, [R89+0x1000] ;  /* 0x00100000598c7984 */ /* 0x000f620000000800 */
        /* <DEDUP_REMOVED lines=25> */
[-C--:B----4-:R-:W-:Y:S01]  /*1d50*/  FFMA R125, R40, R149.reuse, R125 ;  /* 0x00000095287d7223 */ /* 0x090fe2000000007d */
        /* <DEDUP_REMOVED lines=9> */
[-C--:B-----5:R-:W-:Y:S01]  /*1df0*/  FFMA R121, R40, R151.reuse, R121 ;  /* 0x0000009728797223 */ /* 0x0a0fe20000000079 */
        /* <DEDUP_REMOVED lines=55> */
[C---:B------:R-:W-:Y:S01]  /*2170*/  FFMA R22, R149.reuse, R45, R22 ;  /* 0x0000002d95167223 */ /* 0x040fe20000000016 */
[----:B------:R-:W3:Y:S01]  /*2180*/  LDS R147, [R89+0x11e0] ;  /* 0x0011e00059937984 */ /* 0x000ee20000000800 */
[C---:B------:R-:W-:Y:S01]  /*2190*/  FFMA R99, R149.reuse, R42, R99 ;  /* 0x0000002a95637223 */ /* 0x040fe20000000063 */
[C---:B------:R-:W-:Y:S01]  /*21a0*/  FFMA R23, R149.reuse, R46, R23 ;  /* 0x0000002e95177223 */ /* 0x040fe20000000017 */
        /* <DEDUP_REMOVED lines=42> */
[----:B------:R-:W-:Y:S06]  /*2450*/  BRA.U UP1, `(.L_x_3) ;  /* 0xfffffff501907547 */ /* 0x000fec000b83ffff */
[----:B------:R-:W-:-:S04]  /*2460*/  UIADD3 UR4, UPT, UPT, UR4, 0x1, URZ ;  /* 0x0000000104047890 */ /* 0x000fc8000fffe0ff */
[----:B------:R-:W-:-:S09]  /*2470*/  UISETP.NE.AND UP0, UPT, UR4, 0x4, UPT ;  /* 0x000000040400788c */ /* 0x000fd2000bf05270 */
[----:B------:R-:W-:Y:S05]  /*2480*/  BRA.U UP0, `(.L_x_4) ;  /* 0xfffffff500607547 */ /* 0x000fea000b83ffff */
[----:B------:R-:W-:-:S04]  /*2490*/  DEPBAR.LE SB0, 0x0 ;  /* 0x000080000000791a */ /* 0x000fc80000000000 */
[----:B------:R-:W-:Y:S01]  /*24a0*/  UMOV UR4, URZ ;  /* 0x000000ff00047c82 */ /* 0x000fe20008000000 */
[----:B------:R-:W-:Y:S06]  /*24b0*/  BAR.SYNC.DEFER_BLOCKING 0x0 ;  /* 0x0000000000007b1d */ /* 0x000fec0000010000 */
.L_x_6:
[----:B------:R-:W1:Y:S01]  /*24c0*/  S2UR UR6, SR_CgaCtaId ;  /* 0x00000000000679c3 */ /* 0x000e620000008800 */
[----:B------:R-:W-:Y:S01]  /*24d0*/  MOV R144, UR4 ;  /* 0x0000000400907c02 */ /* 0x000fe20008000f00 */
[----:B------:R-:W-:Y:S01]  /*24e0*/  UMOV UR5, 0x400 ;  /* 0x0000040000057882 */ /* 0x000fe20000000000 */
[----:B------:R-:W-:Y:S02]  /*24f0*/  UPLOP3.LUT UP0, UPT, UPT, UPT, UPT, 0x80, 0x8 ;  /* 0x000000000008789c */ /* 0x000fe40003f0f070 */
[----:B------:R-:W-:Y:S01]  /*2500*/  UIADD3 UR8, UPT, UPT, UR5, 0x1800, URZ ;  /* 0x0000180005087890 */ /* 0x000fe2000fffe0ff */
[----:B------:R-:W-:Y:S01]  /*2510*/  LEA R144, R144, R87, 0x8 ;  /* 0x0000005790907211 */ /* 0x000fe200078e40ff */
[----:B-1----:R-:W-:Y:S02]  /*2520*/  ULEA UR7, UR6, UR5, 0x18 ;  /* 0x0000000506077291 */ /* 0x002fe4000f8ec0ff */
[----:B------:R-:W-:Y:S01]  /*2530*/  ULEA UR8, UR6, UR8, 0x18 ;  /* 0x0000000806087291 */ /* 0x000fe2000f8ec0ff */
[----:B------:R-:W-:-:S11]  /*2540*/  UMOV UR5, URZ ;  /* 0x000000ff00057c82 */ /* 0x000fd60008000000 */
.L_x_5:
        /* <DEDUP_REMOVED lines=9> */
[----:B------:R-:W-:Y:S04]  /*25e0*/  LDS.128 R40, [R142] ;  /* 0x000000008e287984 */ /* 0x000fe80000000c00 */
[----:B------:R-:W-:Y:S04]  /*25f0*/  LDS.128 R44, [R142+0x100] ;  /* 0x000100008e2c7984 */ /* 0x000fe80000000c00 */
[----:B------:R-:W1:Y:S04]  /*2600*/  LDS R143, [R89+0x20] ;  /* 0x00002000598f7984 */ /* 0x000e680000000800 */
[----:B------:R-:W2:Y:S04]  /*2610*/  LDS R145, [R89+0x40] ;  /* 0x0000400059917984 */ /* 0x000ea80000000800 */
[----:B------:R-:W3:Y:S04]  /*2620*/  LDS R147, [R89+0x60] ;  /* 0x0000600059937984 */ /* 0x000ee80000000800 */
[----:B------:R-:W4:Y:S04]  /*2630*/  LDS R149, [R89+0x80] ;  /* 0x0000800059957984 */ /* 0x000f280000000800 */
[----:B------:R-:W5:Y:S04]  /*2640*/  LDS R151, [R89+0xa0] ;  /* 0x0000a00059977984 */ /* 0x000f680000000800 */
[----:B------:R-:W5:Y:S04]  /*2650*/  LDS R153, [R89+0xc0] ;  /* 0x0000c00059997984 */ /* 0x000f680000000800 */
[----:B------:R-:W5:Y:S01]  /*2660*/  LDS R140, [R89] ;  /* 0x00000000598c7984 */ /* 0x000f620000000800 */
        /* <DEDUP_REMOVED lines=141> */
[----:B------:R-:W1:Y:S01]  /*2f40*/  S2R R43, SR_CTAID.X ;  /* 0x00000000002b7919 */ /* 0x000e620000002500 */
[----:B------:R-:W2:Y:S01]  /*2f50*/  LDC.64 R40, c[0x0][0x390] ;  /* 0x0000e400ff287b82 */ /* 0x000ea20000000a00 */
[----:B------:R-:W-:Y:S02]  /*2f60*/  SHF.L.U32 R42, R86, 0xb, RZ ;  /* 0x0000000b562a7819 */ /* 0x000fe400000006ff */
[C---:B-1----:R-:W-:Y:S02]  /*2f70*/  SHF.L.U32 R44, R43.reuse, 0xd, RZ ;  /* 0x0000000d2b2c7819 */ /* 0x042fe400000006ff */
[----:B------:R-:W-:Y:S02]  /*2f80*/  SHF.L.U32 R43, R43, 0x7, RZ ;  /* 0x000000072b2b7819 */ /* 0x000fe400000006ff */
[----:B------:R-:W-:-:S04]  /*2f90*/  LOP3.LUT R45, R44, 0x7ffe0000, RZ, 0xc0, !PT ;  /* 0x7ffe00002c2d7812 */ /* 0x000fc800078ec0ff */
[----:B------:R-:W-:Y:S02]  /*2fa0*/  LOP3.LUT R42, R45, 0x18000, R42, 0xf8, !PT ;  /* 0x000180002d2a7812 */ /* 0x000fe400078ef82a */
[----:B------:R-:W-:Y:S02]  /*2fb0*/  SHF.L.U32 R45, R86, 0x2, RZ ;  /* 0x00000002562d7819 */ /* 0x000fe400000006ff */
[----:B------:R-:W-:-:S04]  /*2fc0*/  LOP3.LUT R42, R42, 0x780, R43, 0xf8, !PT ;  /* 0x000007802a2a7812 */ /* 0x000fc800078ef82b */
[----:B------:R-:W-:-:S05]  /*2fd0*/  LOP3.LUT R43, R42, 0x3c, R45, 0xf8, !PT ;  /* 0x0000003c2a2b7812 */ /* 0x000fca00078ef82d */
[----:B--2---:R-:W-:-:S05]  /*2fe0*/  IMAD.WIDE.U32 R40, R43, 0x4, R40 ;  /* 0x000000042b287825 */ /* 0x004fca00078e0028 */
[----:B------:R-:W-:Y:S04]  /*2ff0*/  STG.E desc[UR12][R40.64], R141 ;  /* 0x0000008d28007986 */ /* 0x000fe8000c10190c */
        /* <DEDUP_REMOVED lines=126> */
[----:B------:R-:W-:Y:S01]  /*37e0*/  STG.E desc[UR12][R40.64+0x1e10c], R0 ;  /* 0x01e10c0028007986 */ /* 0x000fe2000c10190c */
[----:B------:R-:W-:Y:S05]  /*37f0*/  EXIT ;  /* 0x000000000000794d */ /* 0x000fea0003800000 */
.L_x_7:
[----:B------:R-:W-:-:S00]  /*3800*/  BRA `(.L_x_7) ;  /* 0xfffffffc00fc7947 */ /* 0x000fc0000383ffff */
[----:B------:R-:W-:-:S00]  /*3810*/  NOP ;  /* 0x0000000000007918 */ /* 0x000fc00000000000 */
        /* <DEDUP_REMOVED lines=14> */
.L_x_8:


//--------------------- .nv.shared.main_kernel0   --------------------------
	.section	.nv.shared.main_kernel0,"aw",@nobits
	.sectionflags	@""
	.align	4
.nv.shared.main_kernel0:
	.zero		19456


//--------------------- .nv.shared.reserved.0     --------------------------
	.section	.nv.shared.reserved.0,"aw",@nobits
	.weak		__nv_reservedSMEM_offset_0_alias
	.size		__nv_reservedSMEM_offset_0_alias, 0, 64
	.other		__nv_reservedSMEM_offset_0_alias,@"STO_CUDA_RESERVED_SHARED STV_DEFAULT"
__nv_reservedSMEM_offset_0_alias:
	.zero		0
	.zero		64


//--------------------- .nv.constant0.main_kernel0 --------------------------
	.section	.nv.constant0.main_kernel0,"a",@progbits
	.sectionflags	@""
	.align	4
.nv.constant0.main_kernel0:
	.zero		920


//--------------------- SYMBOLS --------------------------

	.type		.nv.reservedSmem.offset0,@object
	.size		.nv.reservedSmem.offset0,0x4
	.type		.nv.reservedSmem.cap,@object
	.size		.nv.reservedSmem.cap,0x4
